// auto-generated by cutlass_sweep.gemm — config: {"arch": "sm_100", "cluster_m": 4, "cluster_n": 1, "dtype": "fp32", "dtype_b": "fp32", "layout": "nt", "stages": 0, "tile_k": 64, "tile_m": 256, "tile_n": 64}
#include "cutlass/cutlass.h"
#include "cutlass/gemm/collective/collective_builder.hpp"
#include "cutlass/gemm/device/gemm_universal_adapter.h"
#include "cutlass/gemm/kernel/gemm_universal.hpp"
#include "cutlass/epilogue/collective/collective_builder.hpp"

using ElemA = float;
using ElemB = float;
using ElemCD = float;
using Acc  = float;
using TileShape    = cute::Shape<cute::_256, cute::_64, cute::_64>;
using ClusterShape = cute::Shape<cute::_4, cute::_1, cute::_1>;

using CollectiveEpilogue = typename cutlass::epilogue::collective::CollectiveBuilder<
    cutlass::arch::Sm100, cutlass::arch::OpClassTensorOp,
    TileShape, ClusterShape,
    cutlass::epilogue::collective::EpilogueTileAuto,
    Acc, Acc,
    ElemCD, cutlass::layout::RowMajor, 128 / cutlass::sizeof_bits<ElemCD>::value,
    ElemCD, cutlass::layout::RowMajor, 128 / cutlass::sizeof_bits<ElemCD>::value,
    cutlass::epilogue::collective::EpilogueScheduleAuto
  >::CollectiveOp;

using CollectiveMainloop = typename cutlass::gemm::collective::CollectiveBuilder<
    cutlass::arch::Sm100, cutlass::arch::OpClassTensorOp,
    ElemA, cutlass::layout::RowMajor, 128 / cutlass::sizeof_bits<ElemA>::value,
    ElemB, cutlass::layout::ColumnMajor, 128 / cutlass::sizeof_bits<ElemB>::value,
    Acc,
    TileShape, ClusterShape,
    cutlass::gemm::collective::StageCountAutoCarveout<static_cast<int>(sizeof(typename CollectiveEpilogue::SharedStorage))>,
    cutlass::gemm::collective::KernelScheduleAuto
  >::CollectiveOp;

using GemmKernel = cutlass::gemm::kernel::GemmUniversal<
    cute::Shape<int,int,int,int>,
    CollectiveMainloop,
    CollectiveEpilogue
>;
using Gemm = cutlass::gemm::device::GemmUniversalAdapter<GemmKernel>;

// Force the device kernel symbol into the cubin without needing a host main.
auto* _anchor = &cutlass::device_kernel<GemmKernel>;


// ===== COMPILED SASS (sm_100a) =====

	.target	sm_100a

	.elftype	@"ET_EXEC"


//--------------------- .note.nv.tkinfo           --------------------------
	.section	.note.nv.tkinfo,"",@"SHT_NOTE"
	.sectionflags	@"SHF_NOTE_NV_TKINFO"
	.tkinfo
        /*0018*/ 	.word	0x00000002
        /*0030*/ 	.string	""
        /*0030*/ 	.string	"ptxas"
        /*0030*/ 	.string	"Cuda compilation tools, release 13.0, V13.0.88"
        /*0030*/ 	.string	"Build cuda_13.0.r13.0/compiler.36424714_0"
        /*0030*/ 	.string	"-arch sm_100a -m 64 "



//--------------------- .note.nv.cuinfo           --------------------------
	.section	.note.nv.cuinfo,"",@"SHT_NOTE"
	.sectionflags	@"SHF_NOTE_NV_CUINFO"
        /*0018*/ 	.short	0x0002
        /*001a*/ 	.short	0x0064
        /*001c*/ 	.short	0x0082
	.zero		2


//--------------------- .nv.info                  --------------------------
	.section	.nv.info,"",@"SHT_CUDA_INFO"
	.align	4


	//----- nvinfo : EIATTR_REGCOUNT
	.align		4
        /*0000*/ 	.byte	0x04, 0x2f
        /*0002*/ 	.short	(.L_19 - .L_18)
	.align		4
.L_18:
        /*0004*/ 	.word	index@(_ZN7cutlass13device_kernelINS_4gemm6kernel13GemmUniversalIN4cute5tupleIJiiiiEEENS1_10collective13CollectiveMmaINS1_35MainloopSm100TmaUmmaWarpSpecializedILi4ELi2ELi4ENS5_IJNS4_1CILi4EEENSA_ILi1EEESC_EEEEENS5_IJNSA_ILi256EEENSA_ILi64EEESG_EEEfNS5_IJlSC_lEEEfSI_NS4_8TiledMMAINS4_8MMA_AtomIJNS4_23SM100_MMA_TF32_2x1SM_SSINS_10tfloat32_tESM_fLi256ELi64ELNS4_4UMMA5MajorE0ELSO_0ELNSN_7ScaleInE0ELSP_0EEEEEENS4_6LayoutINS5_IJSC_SC_SC_EEENS5_IJNSA_ILi0EEESU_SU_EEEEENS5_IJNS4_10UnderscoreESX_SX_EEEEENS4_18SM100_TMA_2SM_LOADENS4_14ComposedLayoutINS4_7SwizzleILi3ELi4ELi3EEENS4_18smem_ptr_flag_bitsILi32EEENSS_INS5_IJNSA_ILi8EEENSA_ILi32EEEEEENS5_IJS17_SC_EEEEEEEvNS4_8identityENS4_28SM100_TMA_2SM_LOAD_MULTICASTES1B_vS1C_EENS_8epilogue10collective18CollectiveEpilogueINS1F_23Sm100TmaWarpSpecializedILi4ELi2ELi16ELb1ELb0EEEJNS5_IJNSA_ILi128EEESG_SG_EEENS5_IJNSS_IS1K_SC_EENSS_INSA_ILi16EEESC_EEEEEfSI_fSI_NS1F_6fusion15FusionCallbacksIS1J_NS1Q_17LinearCombinationIffffLNS_15FloatRoundStyleE2EEES1L_S1P_JEEENS4_5SM1004TMEM4LOAD26SM100_TMEM_LOAD_32dp32b16xENS4_13SM90_TMA_LOADENS11_INS12_ILi2ELi4ELi3EEES15_NSS_INS5_IJS16_S1N_EEENS5_IJS1N_SC_EEEEEEENS4_39AutoVectorizingCopyWithAssumedAlignmentILi128EEENS4_14SM90_TMA_STOREES25_S27_S27_EEEvvEEEEvNT_6ParamsE)
        /*0008*/ 	.word	0x0000004c


	//----- nvinfo : EIATTR_FRAME_SIZE
	.align		4
.L_19:
        /*000c*/ 	.byte	0x04, 0x11
        /*000e*/ 	.short	(.L_21 - .L_20)
	.align		4
.L_20:
        /*0010*/ 	.word	index@($__internal_2_$__cuda_sm10x_tcgen05_guardrail_trap_unallocated_columns_being_dealloced)
        /*0014*/ 	.word	0x00000000


	//----- nvinfo : EIATTR_FRAME_SIZE
	.align		4
.L_21:
        /*0018*/ 	.byte	0x04, 0x11
        /*001a*/ 	.short	(.L_23 - .L_22)
	.align		4
.L_22:
        /*001c*/ 	.word	index@($__internal_1_$__cuda_sm10x_tcgen05_guardrail_trap_phase_invalid_during_alloc)
        /*0020*/ 	.word	0x00000000


	//----- nvinfo : EIATTR_FRAME_SIZE
	.align		4
.L_23:
        /*0024*/ 	.byte	0x04, 0x11
        /*0026*/ 	.short	(.L_25 - .L_24)
	.align		4
.L_24:
        /*0028*/ 	.word	index@($__internal_0_$__cuda_sm10x_tcgen05_guardrail_trap_col_being_dealloced_not_returned_by_alloc)
        /*002c*/ 	.word	0x00000000


	//----- nvinfo : EIATTR_FRAME_SIZE
	.align		4
.L_25:
        /*0030*/ 	.byte	0x04, 0x11
        /*0032*/ 	.short	(.L_27 - .L_26)
	.align		4
.L_26:
        /*0034*/ 	.word	index@(_ZN7cutlass13device_kernelINS_4gemm6kernel13GemmUniversalIN4cute5tupleIJiiiiEEENS1_10collective13CollectiveMmaINS1_35MainloopSm100TmaUmmaWarpSpecializedILi4ELi2ELi4ENS5_IJNS4_1CILi4EEENSA_ILi1EEESC_EEEEENS5_IJNSA_ILi256EEENSA_ILi64EEESG_EEEfNS5_IJlSC_lEEEfSI_NS4_8TiledMMAINS4_8MMA_AtomIJNS4_23SM100_MMA_TF32_2x1SM_SSINS_10tfloat32_tESM_fLi256ELi64ELNS4_4UMMA5MajorE0ELSO_0ELNSN_7ScaleInE0ELSP_0EEEEEENS4_6LayoutINS5_IJSC_SC_SC_EEENS5_IJNSA_ILi0EEESU_SU_EEEEENS5_IJNS4_10UnderscoreESX_SX_EEEEENS4_18SM100_TMA_2SM_LOADENS4_14ComposedLayoutINS4_7SwizzleILi3ELi4ELi3EEENS4_18smem_ptr_flag_bitsILi32EEENSS_INS5_IJNSA_ILi8EEENSA_ILi32EEEEEENS5_IJS17_SC_EEEEEEEvNS4_8identityENS4_28SM100_TMA_2SM_LOAD_MULTICASTES1B_vS1C_EENS_8epilogue10collective18CollectiveEpilogueINS1F_23Sm100TmaWarpSpecializedILi4ELi2ELi16ELb1ELb0EEEJNS5_IJNSA_ILi128EEESG_SG_EEENS5_IJNSS_IS1K_SC_EENSS_INSA_ILi16EEESC_EEEEEfSI_fSI_NS1F_6fusion15FusionCallbacksIS1J_NS1Q_17LinearCombinationIffffLNS_15FloatRoundStyleE2EEES1L_S1P_JEEENS4_5SM1004TMEM4LOAD26SM100_TMEM_LOAD_32dp32b16xENS4_13SM90_TMA_LOADENS11_INS12_ILi2ELi4ELi3EEES15_NSS_INS5_IJS16_S1N_EEENS5_IJS1N_SC_EEEEEEENS4_39AutoVectorizingCopyWithAssumedAlignmentILi128EEENS4_14SM90_TMA_STOREES25_S27_S27_EEEvvEEEEvNT_6ParamsE)
        /*0038*/ 	.word	0x00000000


	//----- nvinfo : EIATTR_MIN_STACK_SIZE
	.align		4
.L_27:
        /*003c*/ 	.byte	0x04, 0x12
        /*003e*/ 	.short	(.L_29 - .L_28)
	.align		4
.L_28:
        /*0040*/ 	.word	index@(_ZN7cutlass13device_kernelINS_4gemm6kernel13GemmUniversalIN4cute5tupleIJiiiiEEENS1_10collective13CollectiveMmaINS1_35MainloopSm100TmaUmmaWarpSpecializedILi4ELi2ELi4ENS5_IJNS4_1CILi4EEENSA_ILi1EEESC_EEEEENS5_IJNSA_ILi256EEENSA_ILi64EEESG_EEEfNS5_IJlSC_lEEEfSI_NS4_8TiledMMAINS4_8MMA_AtomIJNS4_23SM100_MMA_TF32_2x1SM_SSINS_10tfloat32_tESM_fLi256ELi64ELNS4_4UMMA5MajorE0ELSO_0ELNSN_7ScaleInE0ELSP_0EEEEEENS4_6LayoutINS5_IJSC_SC_SC_EEENS5_IJNSA_ILi0EEESU_SU_EEEEENS5_IJNS4_10UnderscoreESX_SX_EEEEENS4_18SM100_TMA_2SM_LOADENS4_14ComposedLayoutINS4_7SwizzleILi3ELi4ELi3EEENS4_18smem_ptr_flag_bitsILi32EEENSS_INS5_IJNSA_ILi8EEENSA_ILi32EEEEEENS5_IJS17_SC_EEEEEEEvNS4_8identityENS4_28SM100_TMA_2SM_LOAD_MULTICASTES1B_vS1C_EENS_8epilogue10collective18CollectiveEpilogueINS1F_23Sm100TmaWarpSpecializedILi4ELi2ELi16ELb1ELb0EEEJNS5_IJNSA_ILi128EEESG_SG_EEENS5_IJNSS_IS1K_SC_EENSS_INSA_ILi16EEESC_EEEEEfSI_fSI_NS1F_6fusion15FusionCallbacksIS1J_NS1Q_17LinearCombinationIffffLNS_15FloatRoundStyleE2EEES1L_S1P_JEEENS4_5SM1004TMEM4LOAD26SM100_TMEM_LOAD_32dp32b16xENS4_13SM90_TMA_LOADENS11_INS12_ILi2ELi4ELi3EEES15_NSS_INS5_IJS16_S1N_EEENS5_IJS1N_SC_EEEEEEENS4_39AutoVectorizingCopyWithAssumedAlignmentILi128EEENS4_14SM90_TMA_STOREES25_S27_S27_EEEvvEEEEvNT_6ParamsE)
        /*0044*/ 	.word	0x00000000
.L_29:


//--------------------- .nv.compat                --------------------------
	.section	.nv.compat,"",@"SHT_CUDA_COMPAT_INFO"
	.align	4
        /*0000*/ 	.byte	0x02, 0x09, 0x01, 0x00, 0x02, 0x02, 0x02, 0x00, 0x02, 0x05, 0x05, 0x00, 0x03, 0x07, 0x01, 0x01
        /*0010*/ 	.byte	0x02, 0x03, 0x01, 0x00, 0x02, 0x06, 0x01, 0x00, 0x04, 0x0b, 0x08, 0x00, 0x09, 0x00, 0x00, 0x00
        /*0020*/ 	.byte	0x00, 0x00, 0x00, 0x00


//--------------------- .nv.info._ZN7cutlass13device_kernelINS_4gemm6kernel13GemmUniversalIN4cute5tupleIJiiiiEEENS1_10collective13CollectiveMmaINS1_35MainloopSm100TmaUmmaWarpSpecializedILi4ELi2ELi4ENS5_IJNS4_1CILi4EEENSA_ILi1EEESC_EEEEENS5_IJNSA_ILi256EEENSA_ILi64EEESG_EEEfNS5_IJlSC_lEEEfSI_NS4_8TiledMMAINS4_8MMA_AtomIJNS4_23SM100_MMA_TF32_2x1SM_SSINS_10tfloat32_tESM_fLi256ELi64ELNS4_4UMMA5MajorE0ELSO_0ELNSN_7ScaleInE0ELSP_0EEEEEENS4_6LayoutINS5_IJSC_SC_SC_EEENS5_IJNSA_ILi0EEESU_SU_EEEEENS5_IJNS4_10UnderscoreESX_SX_EEEEENS4_18SM100_TMA_2SM_LOADENS4_14ComposedLayoutINS4_7SwizzleILi3ELi4ELi3EEENS4_18smem_ptr_flag_bitsILi32EEENSS_INS5_IJNSA_ILi8EEENSA_ILi32EEEEEENS5_IJS17_SC_EEEEEEEvNS4_8identityENS4_28SM100_TMA_2SM_LOAD_MULTICASTES1B_vS1C_EENS_8epilogue10collective18CollectiveEpilogueINS1F_23Sm100TmaWarpSpecializedILi4ELi2ELi16ELb1ELb0EEEJNS5_IJNSA_ILi128EEESG_SG_EEENS5_IJNSS_IS1K_SC_EENSS_INSA_ILi16EEESC_EEEEEfSI_fSI_NS1F_6fusion15FusionCallbacksIS1J_NS1Q_17LinearCombinationIffffLNS_15FloatRoundStyleE2EEES1L_S1P_JEEENS4_5SM1004TMEM4LOAD26SM100_TMEM_LOAD_32dp32b16xENS4_13SM90_TMA_LOADENS11_INS12_ILi2ELi4ELi3EEES15_NSS_INS5_IJS16_S1N_EEENS5_IJS1N_SC_EEEEEEENS4_39AutoVectorizingCopyWithAssumedAlignmentILi128EEENS4_14SM90_TMA_STOREES25_S27_S27_EEEvvEEEEvNT_6ParamsE --------------------------
	.section	.nv.info._ZN7cutlass13device_kernelINS_4gemm6kernel13GemmUniversalIN4cute5tupleIJiiiiEEENS1_10collective13CollectiveMmaINS1_35MainloopSm100TmaUmmaWarpSpecializedILi4ELi2ELi4ENS5_IJNS4_1CILi4EEENSA_ILi1EEESC_EEEEENS5_IJNSA_ILi256EEENSA_ILi64EEESG_EEEfNS5_IJlSC_lEEEfSI_NS4_8TiledMMAINS4_8MMA_AtomIJNS4_23SM100_MMA_TF32_2x1SM_SSINS_10tfloat32_tESM_fLi256ELi64ELNS4_4UMMA5MajorE0ELSO_0ELNSN_7ScaleInE0ELSP_0EEEEEENS4_6LayoutINS5_IJSC_SC_SC_EEENS5_IJNSA_ILi0EEESU_SU_EEEEENS5_IJNS4_10UnderscoreESX_SX_EEEEENS4_18SM100_TMA_2SM_LOADENS4_14ComposedLayoutINS4_7SwizzleILi3ELi4ELi3EEENS4_18smem_ptr_flag_bitsILi32EEENSS_INS5_IJNSA_ILi8EEENSA_ILi32EEEEEENS5_IJS17_SC_EEEEEEEvNS4_8identityENS4_28SM100_TMA_2SM_LOAD_MULTICASTES1B_vS1C_EENS_8epilogue10collective18CollectiveEpilogueINS1F_23Sm100TmaWarpSpecializedILi4ELi2ELi16ELb1ELb0EEEJNS5_IJNSA_ILi128EEESG_SG_EEENS5_IJNSS_IS1K_SC_EENSS_INSA_ILi16EEESC_EEEEEfSI_fSI_NS1F_6fusion15FusionCallbacksIS1J_NS1Q_17LinearCombinationIffffLNS_15FloatRoundStyleE2EEES1L_S1P_JEEENS4_5SM1004TMEM4LOAD26SM100_TMEM_LOAD_32dp32b16xENS4_13SM90_TMA_LOADENS11_INS12_ILi2ELi4ELi3EEES15_NSS_INS5_IJS16_S1N_EEENS5_IJS1N_SC_EEEEEEENS4_39AutoVectorizingCopyWithAssumedAlignmentILi128EEENS4_14SM90_TMA_STOREES25_S27_S27_EEEvvEEEEvNT_6ParamsE,"",@"SHT_CUDA_INFO"
	.sectionflags	@""
	.align	4


	//----- nvinfo : EIATTR_CUDA_API_VERSION
	.align		4
        /*0000*/ 	.byte	0x04, 0x37
        /*0002*/ 	.short	(.L_31 - .L_30)
.L_30:
        /*0004*/ 	.word	0x00000082


	//----- nvinfo : EIATTR_KPARAM_INFO
	.align		4
.L_31:
        /*0008*/ 	.byte	0x04, 0x17
        /*000a*/ 	.short	(.L_33 - .L_32)
.L_32:
        /*000c*/ 	.word	0x00000000
        /*0010*/ 	.short	0x0000
        /*0012*/ 	.short	0x0000
        /*0014*/ 	.byte	0x00, 0xf0, 0x01, 0x20


	//----- nvinfo : EIATTR_AT_ENTRY_FRAGMENTS
	.align		4
.L_33:
        /*0018*/ 	.byte	0x04, 0x4f
        /*001a*/ 	.short	(.L_35 - .L_34)


	//   ....[0]....
.L_34:
        /*001c*/ 	.word	0x00000007


	//----- nvinfo : EIATTR_RESERVED_SMEM_USED
	.align		4
.L_35:
        /*0020*/ 	.byte	0x01, 0x41
	.zero		2


	//----- nvinfo : EIATTR_SPARSE_MMA_MASK
	.align		4
        /*0024*/ 	.byte	0x03, 0x50
        /*0026*/ 	.short	0x0000


	//----- nvinfo : EIATTR_TCGEN05_2CTA_USED
	.align		4
        /*0028*/ 	.byte	0x01, 0x52
	.zero		2


	//----- nvinfo : EIATTR_MAXREG_COUNT
	.align		4
        /*002c*/ 	.byte	0x03, 0x1b
        /*002e*/ 	.short	0x00ff


	//----- nvinfo : EIATTR_NUM_BARRIERS
	.align		4
        /*0030*/ 	.byte	0x02, 0x4c
        /*0032*/ 	.byte	0x07
	.zero		1


	//----- nvinfo : EIATTR_EXTERNS
	.align		4
        /*0034*/ 	.byte	0x04, 0x0f
        /*0036*/ 	.short	(.L_37 - .L_36)


	//   ....[0]....
	.align		4
.L_36:
        /*0038*/ 	.word	index@(__assertfail)


	//----- nvinfo : EIATTR_MERCURY_ISA_VERSION
	.align		4
.L_37:
        /*003c*/ 	.byte	0x03, 0x5f
        /*003e*/ 	.short	0x0101


	//----- nvinfo : EIATTR_INT_WARP_WIDE_INSTR_OFFSETS
	.align		4
        /*0040*/ 	.byte	0x04, 0x31
        /*0042*/ 	.short	(.L_39 - .L_38)


	//   ....[0]....
.L_38:
        /*0044*/ 	.word	0x00000d70


	//   ....[1]....
        /*0048*/ 	.word	0x00000e10


	//   ....[2]....
        /*004c*/ 	.word	0x00004640


	//   ....[3]....
        /*0050*/ 	.word	0x00004670


	//   ....[4]....
        /*0054*/ 	.word	0x00004690


	//   ....[5]....
        /*0058*/ 	.word	0x00005250


	//   ....[6]....
        /*005c*/ 	.word	0x000052b0


	//   ....[7]....
        /*0060*/ 	.word	0x000053a0


	//   ....[8]....
        /*0064*/ 	.word	0x00005420


	//   ....[9]....
        /*0068*/ 	.word	0x00005520


	//   ....[10]....
        /*006c*/ 	.word	0x000055b0


	//   ....[11]....
        /*0070*/ 	.word	0x000056b0


	//   ....[12]....
        /*0074*/ 	.word	0x00005760


	//----- nvinfo : EIATTR_COOP_GROUP_MASK_REGIDS
	.align		4
.L_39:
        /*0078*/ 	.byte	0x04, 0x29
        /*007a*/ 	.short	(.L_41 - .L_40)


	//   ....[0]....
.L_40:
        /*007c*/ 	.word	0xffffffff


	//   ....[1]....
        /*0080*/ 	.word	0xffffffff


	//   ....[2]....
        /*0084*/ 	.word	0xffffffff


	//   ....[3]....
        /*0088*/ 	.word	0xffffffff


	//   ....[4]....
        /*008c*/ 	.word	0xffffffff


	//   ....[5]....
        /*0090*/ 	.word	0xffffffff


	//   ....[6]....
        /*0094*/ 	.word	0xffffffff


	//   ....[7]....
        /*0098*/ 	.word	0xffffffff


	//   ....[8]....
        /*009c*/ 	.word	0xffffffff


	//   ....[9]....
        /*00a0*/ 	.word	0xffffffff


	//   ....[10]....
        /*00a4*/ 	.word	0xffffffff


	//   ....[11]....
        /*00a8*/ 	.word	0xffffffff


	//   ....[12]....
        /*00ac*/ 	.word	0xffffffff


	//   ....[13]....
        /*00b0*/ 	.word	0xffffffff


	//----- nvinfo : EIATTR_COOP_GROUP_INSTR_OFFSETS
	.align		4
.L_41:
        /*00b4*/ 	.byte	0x04, 0x28
        /*00b6*/ 	.short	(.L_43 - .L_42)


	//   ....[0]....
.L_42:
        /*00b8*/ 	.word	0x000000b0


	//   ....[1]....
        /*00bc*/ 	.word	0x00000520


	//   ....[2]....
        /*00c0*/ 	.word	0x000006e0


	//   ....[3]....
        /*00c4*/ 	.word	0x00000870


	//   ....[4]....
        /*00c8*/ 	.word	0x00000960


	//   ....[5]....
        /*00cc*/ 	.word	0x00000ac0


	//   ....[6]....
        /*00d0*/ 	.word	0x00000c50


	//   ....[7]....
        /*00d4*/ 	.word	0x00000e90


	//   ....[8]....
        /*00d8*/ 	.word	0x000023b0


	//   ....[9]....
        /*00dc*/ 	.word	0x00003260


	//   ....[10]....
        /*00e0*/ 	.word	0x00003730


	//   ....[11]....
        /*00e4*/ 	.word	0x00003760


	//   ....[12]....
        /*00e8*/ 	.word	0x00004540


	//   ....[13]....
        /*00ec*/ 	.word	0x00004750


	//----- nvinfo : EIATTR_VRC_CTA_INIT_COUNT
	.align		4
.L_43:
        /*00f0*/ 	.byte	0x02, 0x4a
        /*00f2*/ 	.byte	0x80
	.zero		1


	//----- nvinfo : EIATTR_SYSCALL_OFFSETS
	.align		4
        /*00f4*/ 	.byte	0x04, 0x46
        /*00f6*/ 	.short	(.L_45 - .L_44)


	//   ....[0]....
.L_44:
        /*00f8*/ 	.word	0x000063c0


	//   ....[1]....
        /*00fc*/ 	.word	0x000064b0


	//   ....[2]....
        /*0100*/ 	.word	0x00006c80


	//   ....[3]....
        /*0104*/ 	.word	0x00007400


	//   ....[4]....
        /*0108*/ 	.word	0x00007b60


	//   ....[5]....
        /*010c*/ 	.word	0x000082c0


	//----- nvinfo : EIATTR_MBARRIER_INSTR_OFFSETS
	.align		4
.L_45:
        /*0110*/ 	.byte	0x04, 0x39
        /*0112*/ 	.short	(.L_47 - .L_46)


	//   ....[0]....
.L_46:
        /*0114*/ 	.word	0x00000650
        /*0118*/ 	.word	0x000000ff
        /*011c*/ 	.word	0x00000000
        /*0120*/ 	.short	0x0100
        /*0122*/ 	.byte	0x04
	.zero		1


	//   ....[1]....
        /*0124*/ 	.word	0x00000660
        /*0128*/ 	.word	0x000000ff
        /*012c*/ 	.word	0x00000020
        /*0130*/ 	.short	0x0100
        /*0132*/ 	.byte	0x04
	.zero		1


	//   ....[2]....
        /*0134*/ 	.word	0x00000670
        /*0138*/ 	.word	0x000000ff
        /*013c*/ 	.word	0x00000008
        /*0140*/ 	.short	0x0100
        /*0142*/ 	.byte	0x04
	.zero		1


	//   ....[3]....
        /*0144*/ 	.word	0x00000680
        /*0148*/ 	.word	0x000000ff
        /*014c*/ 	.word	0x00000028
        /*0150*/ 	.short	0x0100
        /*0152*/ 	.byte	0x04
	.zero		1


	//   ....[4]....
        /*0154*/ 	.word	0x00000690
        /*0158*/ 	.word	0x000000ff
        /*015c*/ 	.word	0x00000010
        /*0160*/ 	.short	0x0100
        /*0162*/ 	.byte	0x04
	.zero		1


	//   ....[5]....
        /*0164*/ 	.word	0x000006a0
        /*0168*/ 	.word	0x000000ff
        /*016c*/ 	.word	0x00000030
        /*0170*/ 	.short	0x0100
        /*0172*/ 	.byte	0x04
	.zero		1


	//   ....[6]....
        /*0174*/ 	.word	0x000006b0
        /*0178*/ 	.word	0x000000ff
        /*017c*/ 	.word	0x00000018
        /*0180*/ 	.short	0x0100
        /*0182*/ 	.byte	0x04
	.zero		1


	//   ....[7]....
        /*0184*/ 	.word	0x000006c0
        /*0188*/ 	.word	0x000000ff
        /*018c*/ 	.word	0x00000038
        /*0190*/ 	.short	0x0100
        /*0192*/ 	.byte	0x04
	.zero		1


	//   ....[8]....
        /*0194*/ 	.word	0x000007e0
        /*0198*/ 	.word	0x000000ff
        /*019c*/ 	.word	0x00000040
        /*01a0*/ 	.short	0x0100
        /*01a2*/ 	.byte	0x04
	.zero		1


	//   ....[9]....
        /*01a4*/ 	.word	0x000007f0
        /*01a8*/ 	.word	0x000000ff
        /*01ac*/ 	.word	0x00000060
        /*01b0*/ 	.short	0x0100
        /*01b2*/ 	.byte	0x04
	.zero		1


	//   ....[10]....
        /*01b4*/ 	.word	0x00000800
        /*01b8*/ 	.word	0x000000ff
        /*01bc*/ 	.word	0x00000048
        /*01c0*/ 	.short	0x0100
        /*01c2*/ 	.byte	0x04
	.zero		1


	//   ....[11]....
        /*01c4*/ 	.word	0x00000810
        /*01c8*/ 	.word	0x000000ff
        /*01cc*/ 	.word	0x00000068
        /*01d0*/ 	.short	0x0100
        /*01d2*/ 	.byte	0x04
	.zero		1


	//   ....[12]....
        /*01d4*/ 	.word	0x00000820
        /*01d8*/ 	.word	0x000000ff
        /*01dc*/ 	.word	0x00000050
        /*01e0*/ 	.short	0x0100
        /*01e2*/ 	.byte	0x04
	.zero		1


	//   ....[13]....
        /*01e4*/ 	.word	0x00000830
        /*01e8*/ 	.word	0x000000ff
        /*01ec*/ 	.word	0x00000070
        /*01f0*/ 	.short	0x0100
        /*01f2*/ 	.byte	0x04
	.zero		1


	//   ....[14]....
        /*01f4*/ 	.word	0x00000840
        /*01f8*/ 	.word	0x000000ff
        /*01fc*/ 	.word	0x00000058
        /*0200*/ 	.short	0x0100
        /*0202*/ 	.byte	0x04
	.zero		1


	//   ....[15]....
        /*0204*/ 	.word	0x00000850
        /*0208*/ 	.word	0x000000ff
        /*020c*/ 	.word	0x00000078
        /*0210*/ 	.short	0x0100
        /*0212*/ 	.byte	0x04
	.zero		1


	//   ....[16]....
        /*0214*/ 	.word	0x00000930
        /*0218*/ 	.word	0x000000ff
        /*021c*/ 	.word	0x00000080
        /*0220*/ 	.short	0x0100
        /*0222*/ 	.byte	0x06
	.zero		1


	//   ....[17]....
        /*0224*/ 	.word	0x00000940
        /*0228*/ 	.word	0x000000ff
        /*022c*/ 	.word	0x00000088
        /*0230*/ 	.short	0x0100
        /*0232*/ 	.byte	0x06
	.zero		1


	//   ....[18]....
        /*0234*/ 	.word	0x00000a70
        /*0238*/ 	.word	0x000000ff
        /*023c*/ 	.word	0x00000090
        /*0240*/ 	.short	0x0100
        /*0242*/ 	.byte	0x06
	.zero		1


	//   ....[19]....
        /*0244*/ 	.word	0x00000a80
        /*0248*/ 	.word	0x000000ff
        /*024c*/ 	.word	0x000000a0
        /*0250*/ 	.short	0x0100
        /*0252*/ 	.byte	0x06
	.zero		1


	//   ....[20]....
        /*0254*/ 	.word	0x00000a90
        /*0258*/ 	.word	0x000000ff
        /*025c*/ 	.word	0x00000098
        /*0260*/ 	.short	0x0100
        /*0262*/ 	.byte	0x06
	.zero		1


	//   ....[21]....
        /*0264*/ 	.word	0x00000aa0
        /*0268*/ 	.word	0x000000ff
        /*026c*/ 	.word	0x000000a8
        /*0270*/ 	.short	0x0100
        /*0272*/ 	.byte	0x06
	.zero		1


	//   ....[22]....
        /*0274*/ 	.word	0x00000bc0
        /*0278*/ 	.word	0x000000ff
        /*027c*/ 	.word	0x000000b0
        /*0280*/ 	.short	0x0100
        /*0282*/ 	.byte	0x04
	.zero		1


	//   ....[23]....
        /*0284*/ 	.word	0x00000bd0
        /*0288*/ 	.word	0x000000ff
        /*028c*/ 	.word	0x000000d0
        /*0290*/ 	.short	0x0100
        /*0292*/ 	.byte	0x04
	.zero		1


	//   ....[24]....
        /*0294*/ 	.word	0x00000be0
        /*0298*/ 	.word	0x000000ff
        /*029c*/ 	.word	0x000000b8
        /*02a0*/ 	.short	0x0100
        /*02a2*/ 	.byte	0x04
	.zero		1


	//   ....[25]....
        /*02a4*/ 	.word	0x00000bf0
        /*02a8*/ 	.word	0x000000ff
        /*02ac*/ 	.word	0x000000d8
        /*02b0*/ 	.short	0x0100
        /*02b2*/ 	.byte	0x04
	.zero		1


	//   ....[26]....
        /*02b4*/ 	.word	0x00000c00
        /*02b8*/ 	.word	0x000000ff
        /*02bc*/ 	.word	0x000000c0
        /*02c0*/ 	.short	0x0100
        /*02c2*/ 	.byte	0x04
	.zero		1


	//   ....[27]....
        /*02c4*/ 	.word	0x00000c10
        /*02c8*/ 	.word	0x000000ff
        /*02cc*/ 	.word	0x000000e0
        /*02d0*/ 	.short	0x0100
        /*02d2*/ 	.byte	0x04
	.zero		1


	//   ....[28]....
        /*02d4*/ 	.word	0x00000c20
        /*02d8*/ 	.word	0x000000ff
        /*02dc*/ 	.word	0x000000c8
        /*02e0*/ 	.short	0x0100
        /*02e2*/ 	.byte	0x04
	.zero		1


	//   ....[29]....
        /*02e4*/ 	.word	0x00000c30
        /*02e8*/ 	.word	0x000000ff
        /*02ec*/ 	.word	0x000000e8
        /*02f0*/ 	.short	0x0100
        /*02f2*/ 	.byte	0x04
	.zero		1


	//   ....[30]....
        /*02f4*/ 	.word	0x00000d20
        /*02f8*/ 	.word	0x000000ff
        /*02fc*/ 	.word	0x000000f0
        /*0300*/ 	.short	0x0100
        /*0302*/ 	.byte	0x04
	.zero		1


	//   ....[31]....
        /*0304*/ 	.word	0x00000d30
        /*0308*/ 	.word	0x000000ff
        /*030c*/ 	.word	0x00000100
        /*0310*/ 	.short	0x0100
        /*0312*/ 	.byte	0x04
	.zero		1


	//   ....[32]....
        /*0314*/ 	.word	0x00000d40
        /*0318*/ 	.word	0x000000ff
        /*031c*/ 	.word	0x000000f8
        /*0320*/ 	.short	0x0100
        /*0322*/ 	.byte	0x04
	.zero		1


	//   ....[33]....
        /*0324*/ 	.word	0x00000d50
        /*0328*/ 	.word	0x000000ff
        /*032c*/ 	.word	0x00000108
        /*0330*/ 	.short	0x0100
        /*0332*/ 	.byte	0x04
	.zero		1


	//   ....[34]....
        /*0334*/ 	.word	0x00000e50
        /*0338*/ 	.word	0x000000ff
        /*033c*/ 	.word	0x00000110
        /*0340*/ 	.short	0x0100
        /*0342*/ 	.byte	0x06
	.zero		1


	//   ....[35]....
        /*0344*/ 	.word	0x00001a00
        /*0348*/ 	.word	0x00000000
        /*034c*/ 	.word	0x00000100
        /*0350*/ 	.short	0x010a
        /*0352*/ 	.byte	0xff
	.zero		1


	//   ....[36]....
        /*0354*/ 	.word	0x00001a30
        /*0358*/ 	.word	0x00000000
        /*035c*/ 	.word	0x000000f0
        /*0360*/ 	.short	0x0101
        /*0362*/ 	.byte	0xff
	.zero		1


	//   ....[37]....
        /*0364*/ 	.word	0x00001af0
        /*0368*/ 	.word	0x000000ff
        /*036c*/ 	.word	0x00000020
        /*0370*/ 	.short	0x010a
        /*0372*/ 	.byte	0x04
	.zero		1


	//   ....[38]....
        /*0374*/ 	.word	0x00001bc0
        /*0378*/ 	.word	0x000000ff
        /*037c*/ 	.word	0x00000020
        /*0380*/ 	.short	0x010a
        /*0382*/ 	.byte	0x21
	.zero		1


	//   ....[39]....
        /*0384*/ 	.word	0x00001d70
        /*0388*/ 	.word	0x000000ff
        /*038c*/ 	.word	0x00000020
        /*0390*/ 	.short	0x010a
        /*0392*/ 	.byte	0x05
	.zero		1


	//   ....[40]....
        /*0394*/ 	.word	0x00001f50
        /*0398*/ 	.word	0x000000ff
        /*039c*/ 	.word	0x00000088
        /*03a0*/ 	.short	0x0101
        /*03a2*/ 	.byte	0x0e
	.zero		1


	//   ....[41]....
        /*03a4*/ 	.word	0x00001f70
        /*03a8*/ 	.word	0x000000ff
        /*03ac*/ 	.word	0x00000020
        /*03b0*/ 	.short	0x010a
        /*03b2*/ 	.byte	0x04
	.zero		1


	//   ....[42]....
        /*03b4*/ 	.word	0x00001ff0
        /*03b8*/ 	.word	0x000000ff
        /*03bc*/ 	.word	0x00000020
        /*03c0*/ 	.short	0x010a
        /*03c2*/ 	.byte	0x07
	.zero		1


	//   ....[43]....
        /*03c4*/ 	.word	0x00002130
        /*03c8*/ 	.word	0x000000ff
        /*03cc*/ 	.word	0x00000020
        /*03d0*/ 	.short	0x010a
        /*03d2*/ 	.byte	0x04
	.zero		1


	//   ....[44]....
        /*03d4*/ 	.word	0x000023e0
        /*03d8*/ 	.word	0x00000003
        /*03dc*/ 	.word	0x00000090
        /*03e0*/ 	.short	0x010a
        /*03e2*/ 	.byte	0xff
	.zero		1


	//   ....[45]....
        /*03e4*/ 	.word	0x00002530
        /*03e8*/ 	.word	0x00000000
        /*03ec*/ 	.word	0x00000000
        /*03f0*/ 	.short	0x0101
        /*03f2*/ 	.byte	0xff
	.zero		1


	//   ....[46]....
        /*03f4*/ 	.word	0x00002ae0
        /*03f8*/ 	.word	0x000000ff
        /*03fc*/ 	.word	0x00000000
        /*0400*/ 	.short	0x010a
        /*0402*/ 	.byte	0x04
	.zero		1


	//   ....[47]....
        /*0404*/ 	.word	0x00002b70
        /*0408*/ 	.word	0x000000ff
        /*040c*/ 	.word	0x00000000
        /*0410*/ 	.short	0x010a
        /*0412*/ 	.byte	0x05
	.zero		1


	//   ....[48]....
        /*0414*/ 	.word	0x00002c00
        /*0418*/ 	.word	0x000000ff
        /*041c*/ 	.word	0x00000000
        /*0420*/ 	.short	0x010a
        /*0422*/ 	.byte	0x05
	.zero		1


	//   ....[49]....
        /*0424*/ 	.word	0x00002ca0
        /*0428*/ 	.word	0x00000000
        /*042c*/ 	.word	0x00000000
        /*0430*/ 	.short	0x010a
        /*0432*/ 	.byte	0xff
	.zero		1


	//   ....[50]....
        /*0434*/ 	.word	0x00002dc0
        /*0438*/ 	.word	0x00000002
        /*043c*/ 	.word	0x000000f0
        /*0440*/ 	.short	0x010a
        /*0442*/ 	.byte	0xff
	.zero		1


	//   ....[51]....
        /*0444*/ 	.word	0x00002e30
        /*0448*/ 	.word	0x00000002
        /*044c*/ 	.word	0x00000000
        /*0450*/ 	.short	0x0101
        /*0452*/ 	.byte	0xff
	.zero		1


	//   ....[52]....
        /*0454*/ 	.word	0x00002e50
        /*0458*/ 	.word	0x000000ff
        /*045c*/ 	.word	0x000000a0
        /*0460*/ 	.short	0x010a
        /*0462*/ 	.byte	0x04
	.zero		1


	//   ....[53]....
        /*0464*/ 	.word	0x00002f70
        /*0468*/ 	.word	0x00000002
        /*046c*/ 	.word	0x00000090
        /*0470*/ 	.short	0x010a
        /*0472*/ 	.byte	0xff
	.zero		1


	//   ....[54]....
        /*0474*/ 	.word	0x00003070
        /*0478*/ 	.word	0x00000002
        /*047c*/ 	.word	0x00000000
        /*0480*/ 	.short	0x0101
        /*0482*/ 	.byte	0xff
	.zero		1


	//   ....[55]....
        /*0484*/ 	.word	0x00003100
        /*0488*/ 	.word	0x000000ff
        /*048c*/ 	.word	0x000000a0
        /*0490*/ 	.short	0x0106
        /*0492*/ 	.byte	0x04
	.zero		1


	//   ....[56]....
        /*0494*/ 	.word	0x00003120
        /*0498*/ 	.word	0x000000ff
        /*049c*/ 	.word	0x000000a0
        /*04a0*/ 	.short	0x010a
        /*04a2*/ 	.byte	0x04
	.zero		1


	//   ....[57]....
        /*04a4*/ 	.word	0x000031b0
        /*04a8*/ 	.word	0x000000ff
        /*04ac*/ 	.word	0x000000a0
        /*04b0*/ 	.short	0x0106
        /*04b2*/ 	.byte	0x07
	.zero		1


	//   ....[58]....
        /*04b4*/ 	.word	0x000031f0
        /*04b8*/ 	.word	0x00000000
        /*04bc*/ 	.word	0x000000a0
        /*04c0*/ 	.short	0x010a
        /*04c2*/ 	.byte	0xff
	.zero		1


	//   ....[59]....
        /*04c4*/ 	.word	0x00003430
        /*04c8*/ 	.word	0x000000ff
        /*04cc*/ 	.word	0x00000008
        /*04d0*/ 	.short	0x010a
        /*04d2*/ 	.byte	0x05
	.zero		1


	//   ....[60]....
        /*04d4*/ 	.word	0x00003450
        /*04d8*/ 	.word	0x000000ff
        /*04dc*/ 	.word	0x00000008
        /*04e0*/ 	.short	0x010a
        /*04e2*/ 	.byte	0x05
	.zero		1


	//   ....[61]....
        /*04e4*/ 	.word	0x000035e0
        /*04e8*/ 	.word	0x000000ff
        /*04ec*/ 	.word	0x00000008
        /*04f0*/ 	.short	0x010a
        /*04f2*/ 	.byte	0x05
	.zero		1


	//   ....[62]....
        /*04f4*/ 	.word	0x00003600
        /*04f8*/ 	.word	0x000000ff
        /*04fc*/ 	.word	0x00000008
        /*0500*/ 	.short	0x010a
        /*0502*/ 	.byte	0x05
	.zero		1


	//   ....[63]....
        /*0504*/ 	.word	0x000036c0
        /*0508*/ 	.word	0x000000ff
        /*050c*/ 	.word	0x00000000
        /*0510*/ 	.short	0x0101
        /*0512*/ 	.byte	0x04
	.zero		1


	//   ....[64]....
        /*0514*/ 	.word	0x00003a80
        /*0518*/ 	.word	0x00000000
        /*051c*/ 	.word	0x00000090
        /*0520*/ 	.short	0x010a
        /*0522*/ 	.byte	0xff
	.zero		1


	//   ....[65]....
        /*0524*/ 	.word	0x00003b40
        /*0528*/ 	.word	0x00000000
        /*052c*/ 	.word	0x00000000
        /*0530*/ 	.short	0x0101
        /*0532*/ 	.byte	0xff
	.zero		1


	//   ....[66]....
        /*0534*/ 	.word	0x00003c00
        /*0538*/ 	.word	0x000000ff
        /*053c*/ 	.word	0x00000000
        /*0540*/ 	.short	0x010a
        /*0542*/ 	.byte	0x04
	.zero		1


	//   ....[67]....
        /*0544*/ 	.word	0x00003c10
        /*0548*/ 	.word	0x000000ff
        /*054c*/ 	.word	0x000000d0
        /*0550*/ 	.short	0x010a
        /*0552*/ 	.byte	0x2e
	.zero		1


	//   ....[68]....
        /*0554*/ 	.word	0x00003cc0
        /*0558*/ 	.word	0x000000ff
        /*055c*/ 	.word	0x00000000
        /*0560*/ 	.short	0x010a
        /*0562*/ 	.byte	0x07
	.zero		1


	//   ....[69]....
        /*0564*/ 	.word	0x00003df0
        /*0568*/ 	.word	0x000000ff
        /*056c*/ 	.word	0x00000000
        /*0570*/ 	.short	0x010a
        /*0572*/ 	.byte	0x04
	.zero		1


	//   ....[70]....
        /*0574*/ 	.word	0x00004230
        /*0578*/ 	.word	0x000000ff
        /*057c*/ 	.word	0x00000000
        /*0580*/ 	.short	0x010a
        /*0582*/ 	.byte	0x04
	.zero		1


	//   ....[71]....
        /*0584*/ 	.word	0x000042c0
        /*0588*/ 	.word	0x000000ff
        /*058c*/ 	.word	0x00000000
        /*0590*/ 	.short	0x010a
        /*0592*/ 	.byte	0x05
	.zero		1


	//   ....[72]....
        /*0594*/ 	.word	0x00004350
        /*0598*/ 	.word	0x000000ff
        /*059c*/ 	.word	0x00000000
        /*05a0*/ 	.short	0x010a
        /*05a2*/ 	.byte	0x05
	.zero		1


	//   ....[73]....
        /*05a4*/ 	.word	0x000043f0
        /*05a8*/ 	.word	0x00000000
        /*05ac*/ 	.word	0x00000000
        /*05b0*/ 	.short	0x010a
        /*05b2*/ 	.byte	0xff
	.zero		1


	//   ....[74]....
        /*05b4*/ 	.word	0x00004430
        /*05b8*/ 	.word	0x00000000
        /*05bc*/ 	.word	0x00000000
        /*05c0*/ 	.short	0x010a
        /*05c2*/ 	.byte	0xff
	.zero		1


	//   ....[75]....
        /*05c4*/ 	.word	0x000044a0
        /*05c8*/ 	.word	0x000000ff
        /*05cc*/ 	.word	0x00000000
        /*05d0*/ 	.short	0x0101
        /*05d2*/ 	.byte	0x04
	.zero		1


	//   ....[76]....
        /*05d4*/ 	.word	0x000044e0
        /*05d8*/ 	.word	0x000000ff
        /*05dc*/ 	.word	0x00000110
        /*05e0*/ 	.short	0x010a
        /*05e2*/ 	.byte	0x29
	.zero		1


	//   ....[77]....
        /*05e4*/ 	.word	0x00004530
        /*05e8*/ 	.word	0x000000ff
        /*05ec*/ 	.word	0x00000000
        /*05f0*/ 	.short	0x0101
        /*05f2*/ 	.byte	0x04
	.zero		1


	//   ....[78]....
        /*05f4*/ 	.word	0x00004a10
        /*05f8*/ 	.word	0x00000008
        /*05fc*/ 	.word	0x00000090
        /*0600*/ 	.short	0x010a
        /*0602*/ 	.byte	0xff
	.zero		1


	//   ....[79]....
        /*0604*/ 	.word	0x00004b80
        /*0608*/ 	.word	0x00000000
        /*060c*/ 	.word	0x00000000
        /*0610*/ 	.short	0x0101
        /*0612*/ 	.byte	0xff
	.zero		1


	//   ....[80]....
        /*0614*/ 	.word	0x00005060
        /*0618*/ 	.word	0x000000ff
        /*061c*/ 	.word	0x00000088
        /*0620*/ 	.short	0x010a
        /*0622*/ 	.byte	0x15
	.zero		1


	//   ....[81]....
        /*0624*/ 	.word	0x000051f0
        /*0628*/ 	.word	0x000000ff
        /*062c*/ 	.word	0x00000060
        /*0630*/ 	.short	0x010a
        /*0632*/ 	.byte	0x15
	.zero		1


	//   ....[82]....
        /*0634*/ 	.word	0x00005340
        /*0638*/ 	.word	0x000000ff
        /*063c*/ 	.word	0x00000040
        /*0640*/ 	.short	0x010b
        /*0642*/ 	.byte	0x15
	.zero		1


	//   ....[83]....
        /*0644*/ 	.word	0x00005360
        /*0648*/ 	.word	0x000000ff
        /*064c*/ 	.word	0x00000000
        /*0650*/ 	.short	0x0101
        /*0652*/ 	.byte	0x04
	.zero		1


	//   ....[84]....
        /*0654*/ 	.word	0x00005370
        /*0658*/ 	.word	0x000000ff
        /*065c*/ 	.word	0x00000068
        /*0660*/ 	.short	0x010a
        /*0662*/ 	.byte	0x15
	.zero		1


	//   ....[85]....
        /*0664*/ 	.word	0x000054c0
        /*0668*/ 	.word	0x000000ff
        /*066c*/ 	.word	0x00000048
        /*0670*/ 	.short	0x010b
        /*0672*/ 	.byte	0x15
	.zero		1


	//   ....[86]....
        /*0674*/ 	.word	0x000054e0
        /*0678*/ 	.word	0x000000ff
        /*067c*/ 	.word	0x00000000
        /*0680*/ 	.short	0x0101
        /*0682*/ 	.byte	0x04
	.zero		1


	//   ....[87]....
        /*0684*/ 	.word	0x000054f0
        /*0688*/ 	.word	0x000000ff
        /*068c*/ 	.word	0x00000070
        /*0690*/ 	.short	0x010a
        /*0692*/ 	.byte	0x15
	.zero		1


	//   ....[88]....
        /*0694*/ 	.word	0x00005650
        /*0698*/ 	.word	0x000000ff
        /*069c*/ 	.word	0x00000050
        /*06a0*/ 	.short	0x010b
        /*06a2*/ 	.byte	0x15
	.zero		1


	//   ....[89]....
        /*06a4*/ 	.word	0x00005670
        /*06a8*/ 	.word	0x000000ff
        /*06ac*/ 	.word	0x00000000
        /*06b0*/ 	.short	0x0101
        /*06b2*/ 	.byte	0x04
	.zero		1


	//   ....[90]....
        /*06b4*/ 	.word	0x00005680
        /*06b8*/ 	.word	0x000000ff
        /*06bc*/ 	.word	0x00000078
        /*06c0*/ 	.short	0x010a
        /*06c2*/ 	.byte	0x15
	.zero		1


	//   ....[91]....
        /*06c4*/ 	.word	0x00005870
        /*06c8*/ 	.word	0x000000ff
        /*06cc*/ 	.word	0x00000058
        /*06d0*/ 	.short	0x010b
        /*06d2*/ 	.byte	0x15
	.zero		1


	//   ....[92]....
        /*06d4*/ 	.word	0x00005880
        /*06d8*/ 	.word	0x000000ff
        /*06dc*/ 	.word	0x00000000
        /*06e0*/ 	.short	0x0101
        /*06e2*/ 	.byte	0x27
	.zero		1


	//   ....[93]....
        /*06e4*/ 	.word	0x000058b0
        /*06e8*/ 	.word	0x000000ff
        /*06ec*/ 	.word	0x00000060
        /*06f0*/ 	.short	0x010a
        /*06f2*/ 	.byte	0x15
	.zero		1


	//   ....[94]....
        /*06f4*/ 	.word	0x000058d0
        /*06f8*/ 	.word	0x000000ff
        /*06fc*/ 	.word	0x00000068
        /*0700*/ 	.short	0x010a
        /*0702*/ 	.byte	0x15
	.zero		1


	//   ....[95]....
        /*0704*/ 	.word	0x000058f0
        /*0708*/ 	.word	0x000000ff
        /*070c*/ 	.word	0x00000070
        /*0710*/ 	.short	0x010a
        /*0712*/ 	.byte	0x15
	.zero		1


	//   ....[96]....
        /*0714*/ 	.word	0x00005930
        /*0718*/ 	.word	0x00000000
        /*071c*/ 	.word	0x00000078
        /*0720*/ 	.short	0x010a
        /*0722*/ 	.byte	0xff
	.zero		1


	//   ....[97]....
        /*0724*/ 	.word	0x00005c50
        /*0728*/ 	.word	0x00000003
        /*072c*/ 	.word	0x00000090
        /*0730*/ 	.short	0x010a
        /*0732*/ 	.byte	0xff
	.zero		1


	//   ....[98]....
        /*0734*/ 	.word	0x00005dd0
        /*0738*/ 	.word	0x00000000
        /*073c*/ 	.word	0x00000000
        /*0740*/ 	.short	0x0101
        /*0742*/ 	.byte	0xff
	.zero		1


	//   ....[99]....
        /*0744*/ 	.word	0x00006940
        /*0748*/ 	.word	0x000000ff
        /*074c*/ 	.word	0x00000040
        /*0750*/ 	.short	0x010a
        /*0752*/ 	.byte	0x2c
	.zero		1


	//   ....[100]....
        /*0754*/ 	.word	0x00006980
        /*0758*/ 	.word	0x00000046
        /*075c*/ 	.word	0x000000b0
        /*0760*/ 	.short	0x010a
        /*0762*/ 	.byte	0xff
	.zero		1


	//   ....[101]....
        /*0764*/ 	.word	0x00006a70
        /*0768*/ 	.word	0x000000ff
        /*076c*/ 	.word	0x00000040
        /*0770*/ 	.short	0x010a
        /*0772*/ 	.byte	0x2c
	.zero		1


	//   ....[102]....
        /*0774*/ 	.word	0x00006b60
        /*0778*/ 	.word	0x00000046
        /*077c*/ 	.word	0x000000b0
        /*0780*/ 	.short	0x010a
        /*0782*/ 	.byte	0xff
	.zero		1


	//   ....[103]....
        /*0784*/ 	.word	0x00007130
        /*0788*/ 	.word	0x00000000
        /*078c*/ 	.word	0x00000000
        /*0790*/ 	.short	0x0101
        /*0792*/ 	.byte	0xff
	.zero		1


	//   ....[104]....
        /*0794*/ 	.word	0x00007140
        /*0798*/ 	.word	0x00000002
        /*079c*/ 	.word	0x00000040
        /*07a0*/ 	.short	0x010a
        /*07a2*/ 	.byte	0xff
	.zero		1


	//   ....[105]....
        /*07a4*/ 	.word	0x00007220
        /*07a8*/ 	.word	0x00000002
        /*07ac*/ 	.word	0x00000040
        /*07b0*/ 	.short	0x010a
        /*07b2*/ 	.byte	0xff
	.zero		1


	//   ....[106]....
        /*07b4*/ 	.word	0x00007890
        /*07b8*/ 	.word	0x00000010
        /*07bc*/ 	.word	0x00000000
        /*07c0*/ 	.short	0x0101
        /*07c2*/ 	.byte	0xff
	.zero		1


	//   ....[107]....
        /*07c4*/ 	.word	0x000078b0
        /*07c8*/ 	.word	0x00000000
        /*07cc*/ 	.word	0x00000040
        /*07d0*/ 	.short	0x010a
        /*07d2*/ 	.byte	0xff
	.zero		1


	//   ....[108]....
        /*07d4*/ 	.word	0x00007980
        /*07d8*/ 	.word	0x00000000
        /*07dc*/ 	.word	0x00000040
        /*07e0*/ 	.short	0x010a
        /*07e2*/ 	.byte	0xff
	.zero		1


	//   ....[109]....
        /*07e4*/ 	.word	0x00007ff0
        /*07e8*/ 	.word	0x00000010
        /*07ec*/ 	.word	0x00000000
        /*07f0*/ 	.short	0x0101
        /*07f2*/ 	.byte	0xff
	.zero		1


	//   ....[110]....
        /*07f4*/ 	.word	0x00008010
        /*07f8*/ 	.word	0x00000000
        /*07fc*/ 	.word	0x00000040
        /*0800*/ 	.short	0x010a
        /*0802*/ 	.byte	0xff
	.zero		1


	//   ....[111]....
        /*0804*/ 	.word	0x000080e0
        /*0808*/ 	.word	0x00000000
        /*080c*/ 	.word	0x00000040
        /*0810*/ 	.short	0x010a
        /*0812*/ 	.byte	0xff
	.zero		1


	//   ....[112]....
        /*0814*/ 	.word	0x00008350
        /*0818*/ 	.word	0x00000046
        /*081c*/ 	.word	0x00000000
        /*0820*/ 	.short	0x0101
        /*0822*/ 	.byte	0xff
	.zero		1


	//   ....[113]....
        /*0824*/ 	.word	0x000087a0
        /*0828*/ 	.word	0x00000000
        /*082c*/ 	.word	0x00000000
        /*0830*/ 	.short	0x0101
        /*0832*/ 	.byte	0xff
	.zero		1


	//   ....[114]....
        /*0834*/ 	.word	0x00008a30
        /*0838*/ 	.word	0x000000ff
        /*083c*/ 	.word	0x00000000
        /*0840*/ 	.short	0x0101
        /*0842*/ 	.byte	0x04
	.zero		1


	//   ....[115]....
        /*0844*/ 	.word	0x00008a50
        /*0848*/ 	.word	0x00000000
        /*084c*/ 	.word	0x00000100
        /*0850*/ 	.short	0x010a
        /*0852*/ 	.byte	0xff
	.zero		1


	//   ....[116]....
        /*0854*/ 	.word	0x00008ab0
        /*0858*/ 	.word	0x00000000
        /*085c*/ 	.word	0x00000020
        /*0860*/ 	.short	0x010a
        /*0862*/ 	.byte	0xff
	.zero		1


	//   ....[117]....
        /*0864*/ 	.word	0x00008b10
        /*0868*/ 	.word	0x00000000
        /*086c*/ 	.word	0x00000020
        /*0870*/ 	.short	0x010a
        /*0872*/ 	.byte	0xff
	.zero		1


	//   ....[118]....
        /*0874*/ 	.word	0x00008b60
        /*0878*/ 	.word	0x00000003
        /*087c*/ 	.word	0x00000090
        /*0880*/ 	.short	0x010a
        /*0882*/ 	.byte	0xff
	.zero		1


	//   ....[119]....
        /*0884*/ 	.word	0x00008bc0
        /*0888*/ 	.word	0x00000000
        /*088c*/ 	.word	0x00000000
        /*0890*/ 	.short	0x010a
        /*0892*/ 	.byte	0xff
	.zero		1


	//   ....[120]....
        /*0894*/ 	.word	0x00008c20
        /*0898*/ 	.word	0x00000000
        /*089c*/ 	.word	0x00000000
        /*08a0*/ 	.short	0x010a
        /*08a2*/ 	.byte	0xff
	.zero		1


	//   ....[121]....
        /*08a4*/ 	.word	0x00008c80
        /*08a8*/ 	.word	0x00000000
        /*08ac*/ 	.word	0x00000000
        /*08b0*/ 	.short	0x010a
        /*08b2*/ 	.byte	0xff
	.zero		1


	//   ....[122]....
        /*08b4*/ 	.word	0x00008cd0
        /*08b8*/ 	.word	0x00000002
        /*08bc*/ 	.word	0x000000f0
        /*08c0*/ 	.short	0x010a
        /*08c2*/ 	.byte	0xff
	.zero		1


	//   ....[123]....
        /*08c4*/ 	.word	0x00008d30
        /*08c8*/ 	.word	0x00000002
        /*08cc*/ 	.word	0x000000a0
        /*08d0*/ 	.short	0x010a
        /*08d2*/ 	.byte	0xff
	.zero		1


	//   ....[124]....
        /*08d4*/ 	.word	0x00008d80
        /*08d8*/ 	.word	0x00000002
        /*08dc*/ 	.word	0x00000090
        /*08e0*/ 	.short	0x010a
        /*08e2*/ 	.byte	0xff
	.zero		1


	//   ....[125]....
        /*08e4*/ 	.word	0x00008de0
        /*08e8*/ 	.word	0x00000000
        /*08ec*/ 	.word	0x000000a0
        /*08f0*/ 	.short	0x010a
        /*08f2*/ 	.byte	0xff
	.zero		1


	//   ....[126]....
        /*08f4*/ 	.word	0x00008e40
        /*08f8*/ 	.word	0x00000005
        /*08fc*/ 	.word	0x00000008
        /*0900*/ 	.short	0x010a
        /*0902*/ 	.byte	0xff
	.zero		1


	//   ....[127]....
        /*0904*/ 	.word	0x00008f30
        /*0908*/ 	.word	0x00000000
        /*090c*/ 	.word	0x00000008
        /*0910*/ 	.short	0x010a
        /*0912*/ 	.byte	0xff
	.zero		1


	//   ....[128]....
        /*0914*/ 	.word	0x00008f80
        /*0918*/ 	.word	0x00000000
        /*091c*/ 	.word	0x00000090
        /*0920*/ 	.short	0x010a
        /*0922*/ 	.byte	0xff
	.zero		1


	//   ....[129]....
        /*0924*/ 	.word	0x00008fe0
        /*0928*/ 	.word	0x00000000
        /*092c*/ 	.word	0x000000d0
        /*0930*/ 	.short	0x010a
        /*0932*/ 	.byte	0xff
	.zero		1


	//   ....[130]....
        /*0934*/ 	.word	0x00009040
        /*0938*/ 	.word	0x00000000
        /*093c*/ 	.word	0x00000000
        /*0940*/ 	.short	0x010a
        /*0942*/ 	.byte	0xff
	.zero		1


	//   ....[131]....
        /*0944*/ 	.word	0x000090a0
        /*0948*/ 	.word	0x00000000
        /*094c*/ 	.word	0x00000000
        /*0950*/ 	.short	0x010a
        /*0952*/ 	.byte	0xff
	.zero		1


	//   ....[132]....
        /*0954*/ 	.word	0x00009100
        /*0958*/ 	.word	0x00000000
        /*095c*/ 	.word	0x00000000
        /*0960*/ 	.short	0x010a
        /*0962*/ 	.byte	0xff
	.zero		1


	//   ....[133]....
        /*0964*/ 	.word	0x00009160
        /*0968*/ 	.word	0x00000000
        /*096c*/ 	.word	0x00000000
        /*0970*/ 	.short	0x010a
        /*0972*/ 	.byte	0xff
	.zero		1


	//   ....[134]....
        /*0974*/ 	.word	0x000091c0
        /*0978*/ 	.word	0x00000000
        /*097c*/ 	.word	0x00000110
        /*0980*/ 	.short	0x010a
        /*0982*/ 	.byte	0xff
	.zero		1


	//   ....[135]....
        /*0984*/ 	.word	0x00009210
        /*0988*/ 	.word	0x00000008
        /*098c*/ 	.word	0x00000090
        /*0990*/ 	.short	0x010a
        /*0992*/ 	.byte	0xff
	.zero		1


	//   ....[136]....
        /*0994*/ 	.word	0x00009270
        /*0998*/ 	.word	0x00000000
        /*099c*/ 	.word	0x00000088
        /*09a0*/ 	.short	0x010a
        /*09a2*/ 	.byte	0xff
	.zero		1


	//   ....[137]....
        /*09a4*/ 	.word	0x000092d0
        /*09a8*/ 	.word	0x00000000
        /*09ac*/ 	.word	0x00000060
        /*09b0*/ 	.short	0x010a
        /*09b2*/ 	.byte	0xff
	.zero		1


	//   ....[138]....
        /*09b4*/ 	.word	0x00009330
        /*09b8*/ 	.word	0x00000000
        /*09bc*/ 	.word	0x00000068
        /*09c0*/ 	.short	0x010a
        /*09c2*/ 	.byte	0xff
	.zero		1


	//   ....[139]....
        /*09c4*/ 	.word	0x00009390
        /*09c8*/ 	.word	0x00000000
        /*09cc*/ 	.word	0x00000070
        /*09d0*/ 	.short	0x010a
        /*09d2*/ 	.byte	0xff
	.zero		1


	//   ....[140]....
        /*09d4*/ 	.word	0x000093f0
        /*09d8*/ 	.word	0x00000000
        /*09dc*/ 	.word	0x00000078
        /*09e0*/ 	.short	0x010a
        /*09e2*/ 	.byte	0xff
	.zero		1


	//   ....[141]....
        /*09e4*/ 	.word	0x00009450
        /*09e8*/ 	.word	0x00000000
        /*09ec*/ 	.word	0x00000060
        /*09f0*/ 	.short	0x010a
        /*09f2*/ 	.byte	0xff
	.zero		1


	//   ....[142]....
        /*09f4*/ 	.word	0x000094b0
        /*09f8*/ 	.word	0x00000000
        /*09fc*/ 	.word	0x00000068
        /*0a00*/ 	.short	0x010a
        /*0a02*/ 	.byte	0xff
	.zero		1


	//   ....[143]....
        /*0a04*/ 	.word	0x00009510
        /*0a08*/ 	.word	0x00000000
        /*0a0c*/ 	.word	0x00000070
        /*0a10*/ 	.short	0x010a
        /*0a12*/ 	.byte	0xff
	.zero		1


	//   ....[144]....
        /*0a14*/ 	.word	0x00009560
        /*0a18*/ 	.word	0x00000003
        /*0a1c*/ 	.word	0x00000090
        /*0a20*/ 	.short	0x010a
        /*0a22*/ 	.byte	0xff
	.zero		1


	//   ....[145]....
        /*0a24*/ 	.word	0x000095c0
        /*0a28*/ 	.word	0x00000002
        /*0a2c*/ 	.word	0x00000040
        /*0a30*/ 	.short	0x010a
        /*0a32*/ 	.byte	0xff
	.zero		1


	//   ....[146]....
        /*0a34*/ 	.word	0x00009610
        /*0a38*/ 	.word	0x00000046
        /*0a3c*/ 	.word	0x000000b0
        /*0a40*/ 	.short	0x010a
        /*0a42*/ 	.byte	0xff
	.zero		1


	//   ....[147]....
        /*0a44*/ 	.word	0x00009660
        /*0a48*/ 	.word	0x00000002
        /*0a4c*/ 	.word	0x00000040
        /*0a50*/ 	.short	0x010a
        /*0a52*/ 	.byte	0xff
	.zero		1


	//   ....[148]....
        /*0a54*/ 	.word	0x000096b0
        /*0a58*/ 	.word	0x00000000
        /*0a5c*/ 	.word	0x00000040
        /*0a60*/ 	.short	0x010a
        /*0a62*/ 	.byte	0xff
	.zero		1


	//   ....[149]....
        /*0a64*/ 	.word	0x00009700
        /*0a68*/ 	.word	0x00000000
        /*0a6c*/ 	.word	0x00000040
        /*0a70*/ 	.short	0x010a
        /*0a72*/ 	.byte	0xff
	.zero		1


	//----- nvinfo : EIATTR_NUM_MBARRIERS
	.align		4
.L_47:
        /*0a74*/ 	.byte	0x03, 0x38
        /*0a76*/ 	.short	0x0023


	//----- nvinfo : EIATTR_EXIT_INSTR_OFFSETS
	.align		4
        /*0a78*/ 	.byte	0x04, 0x1c
        /*0a7a*/ 	.short	(.L_49 - .L_48)


	//   ....[0]....
.L_48:
        /*0a7c*/ 	.word	0x00002cd0


	//   ....[1]....
        /*0a80*/ 	.word	0x000031c0


	//   ....[2]....
        /*0a84*/ 	.word	0x00003220


	//   ....[3]....
        /*0a88*/ 	.word	0x00004760


	//   ....[4]....
        /*0a8c*/ 	.word	0x00005960


	//   ....[5]....
        /*0a90*/ 	.word	0x000059a0


	//   ....[6]....
        /*0a94*/ 	.word	0x00008920


	//   ....[7]....
        /*0a98*/ 	.word	0x000089a0


	//   ....[8]....
        /*0a9c*/ 	.word	0x000089d0


	//   ....[9]....
        /*0aa0*/ 	.word	0x00008a40


	//----- nvinfo : EIATTR_MAX_THREADS
	.align		4
.L_49:
        /*0aa4*/ 	.byte	0x04, 0x05
        /*0aa6*/ 	.short	(.L_51 - .L_50)
.L_50:
        /*0aa8*/ 	.word	0x00000100
        /*0aac*/ 	.word	0x00000001
        /*0ab0*/ 	.word	0x00000001


	//----- nvinfo : EIATTR_CRS_STACK_SIZE
	.align		4
.L_51:
        /*0ab4*/ 	.byte	0x04, 0x1e
        /*0ab6*/ 	.short	(.L_53 - .L_52)
.L_52:
        /*0ab8*/ 	.word	0x00000000


	//----- nvinfo : EIATTR_CBANK_PARAM_SIZE
	.align		4
.L_53:
        /*0abc*/ 	.byte	0x03, 0x19
        /*0abe*/ 	.short	0x0800


	//----- nvinfo : EIATTR_PARAM_CBANK
	.align		4
        /*0ac0*/ 	.byte	0x04, 0x0a
        /*0ac2*/ 	.short	(.L_55 - .L_54)
	.align		4
.L_54:
        /*0ac4*/ 	.word	index@(.nv.constant0._ZN7cutlass13device_kernelINS_4gemm6kernel13GemmUniversalIN4cute5tupleIJiiiiEEENS1_10collective13CollectiveMmaINS1_35MainloopSm100TmaUmmaWarpSpecializedILi4ELi2ELi4ENS5_IJNS4_1CILi4EEENSA_ILi1EEESC_EEEEENS5_IJNSA_ILi256EEENSA_ILi64EEESG_EEEfNS5_IJlSC_lEEEfSI_NS4_8TiledMMAINS4_8MMA_AtomIJNS4_23SM100_MMA_TF32_2x1SM_SSINS_10tfloat32_tESM_fLi256ELi64ELNS4_4UMMA5MajorE0ELSO_0ELNSN_7ScaleInE0ELSP_0EEEEEENS4_6LayoutINS5_IJSC_SC_SC_EEENS5_IJNSA_ILi0EEESU_SU_EEEEENS5_IJNS4_10UnderscoreESX_SX_EEEEENS4_18SM100_TMA_2SM_LOADENS4_14ComposedLayoutINS4_7SwizzleILi3ELi4ELi3EEENS4_18smem_ptr_flag_bitsILi32EEENSS_INS5_IJNSA_ILi8EEENSA_ILi32EEEEEENS5_IJS17_SC_EEEEEEEvNS4_8identityENS4_28SM100_TMA_2SM_LOAD_MULTICASTES1B_vS1C_EENS_8epilogue10collective18CollectiveEpilogueINS1F_23Sm100TmaWarpSpecializedILi4ELi2ELi16ELb1ELb0EEEJNS5_IJNSA_ILi128EEESG_SG_EEENS5_IJNSS_IS1K_SC_EENSS_INSA_ILi16EEESC_EEEEEfSI_fSI_NS1F_6fusion15FusionCallbacksIS1J_NS1Q_17LinearCombinationIffffLNS_15FloatRoundStyleE2EEES1L_S1P_JEEENS4_5SM1004TMEM4LOAD26SM100_TMEM_LOAD_32dp32b16xENS4_13SM90_TMA_LOADENS11_INS12_ILi2ELi4ELi3EEES15_NSS_INS5_IJS16_S1N_EEENS5_IJS1N_SC_EEEEEEENS4_39AutoVectorizingCopyWithAssumedAlignmentILi128EEENS4_14SM90_TMA_STOREES25_S27_S27_EEEvvEEEEvNT_6ParamsE)
        /*0ac8*/ 	.short	0x0380
        /*0aca*/ 	.short	0x0800


	//----- nvinfo : EIATTR_SW_WAR
	.align		4
.L_55:
        /*0acc*/ 	.byte	0x04, 0x36
        /*0ace*/ 	.short	(.L_57 - .L_56)
.L_56:
        /*0ad0*/ 	.word	0x00000008
.L_57:


//--------------------- .nv.callgraph             --------------------------
	.section	.nv.callgraph,"",@"SHT_CUDA_CALLGRAPH"
	.align	4
	.sectionentsize	8
	.align		4
        /*0000*/ 	.word	0x00000000
	.align		4
        /*0004*/ 	.word	0xffffffff
	.align		4
        /*0008*/ 	.word	index@(_ZN7cutlass13device_kernelINS_4gemm6kernel13GemmUniversalIN4cute5tupleIJiiiiEEENS1_10collective13CollectiveMmaINS1_35MainloopSm100TmaUmmaWarpSpecializedILi4ELi2ELi4ENS5_IJNS4_1CILi4EEENSA_ILi1EEESC_EEEEENS5_IJNSA_ILi256EEENSA_ILi64EEESG_EEEfNS5_IJlSC_lEEEfSI_NS4_8TiledMMAINS4_8MMA_AtomIJNS4_23SM100_MMA_TF32_2x1SM_SSINS_10tfloat32_tESM_fLi256ELi64ELNS4_4UMMA5MajorE0ELSO_0ELNSN_7ScaleInE0ELSP_0EEEEEENS4_6LayoutINS5_IJSC_SC_SC_EEENS5_IJNSA_ILi0EEESU_SU_EEEEENS5_IJNS4_10UnderscoreESX_SX_EEEEENS4_18SM100_TMA_2SM_LOADENS4_14ComposedLayoutINS4_7SwizzleILi3ELi4ELi3EEENS4_18smem_ptr_flag_bitsILi32EEENSS_INS5_IJNSA_ILi8EEENSA_ILi32EEEEEENS5_IJS17_SC_EEEEEEEvNS4_8identityENS4_28SM100_TMA_2SM_LOAD_MULTICASTES1B_vS1C_EENS_8epilogue10collective18CollectiveEpilogueINS1F_23Sm100TmaWarpSpecializedILi4ELi2ELi16ELb1ELb0EEEJNS5_IJNSA_ILi128EEESG_SG_EEENS5_IJNSS_IS1K_SC_EENSS_INSA_ILi16EEESC_EEEEEfSI_fSI_NS1F_6fusion15FusionCallbacksIS1J_NS1Q_17LinearCombinationIffffLNS_15FloatRoundStyleE2EEES1L_S1P_JEEENS4_5SM1004TMEM4LOAD26SM100_TMEM_LOAD_32dp32b16xENS4_13SM90_TMA_LOADENS11_INS12_ILi2ELi4ELi3EEES15_NSS_INS5_IJS16_S1N_EEENS5_IJS1N_SC_EEEEEEENS4_39AutoVectorizingCopyWithAssumedAlignmentILi128EEENS4_14SM90_TMA_STOREES25_S27_S27_EEEvvEEEEvNT_6ParamsE)
	.align		4
        /*000c*/ 	.word	index@(__assertfail)
	.align		4
        /*0010*/ 	.word	0x00000000
	.align		4
        /*0014*/ 	.word	0xfffffffe
	.align		4
        /*0018*/ 	.word	0x00000000
	.align		4
        /*001c*/ 	.word	0xfffffffd
	.align		4
        /*0020*/ 	.word	0x00000000
	.align		4
        /*0024*/ 	.word	0xfffffffc


//--------------------- .nv.constant4             --------------------------
	.section	.nv.constant4,"a",@progbits
	.align	8
	.align		8
.nv.constant4:
        /*0000*/ 	.dword	__assertfail
	.align		8
        /*0008*/ 	.dword	__unnamed_1
	.align		8
        /*0010*/ 	.dword	__unnamed_2
	.align		8
        /*0018*/ 	.dword	_ZN40_INTERNAL_6644a667_4_k_cu_fd7066cd_276504cuda3std3__45__cpo5beginE
	.align		8
        /*0020*/ 	.dword	_ZN40_INTERNAL_6644a667_4_k_cu_fd7066cd_276504cuda3std3__45__cpo3endE
	.align		8
        /*0028*/ 	.dword	_ZN40_INTERNAL_6644a667_4_k_cu_fd7066cd_276504cuda3std3__45__cpo6cbeginE
	.align		8
        /*0030*/ 	.dword	_ZN40_INTERNAL_6644a667_4_k_cu_fd7066cd_276504cuda3std3__45__cpo4cendE
	.align		8
        /*0038*/ 	.dword	_ZN40_INTERNAL_6644a667_4_k_cu_fd7066cd_276504cuda3std3__442_GLOBAL__N__6644a667_4_k_cu_fd7066cd_276506ignoreE
	.align		8
        /*0040*/ 	.dword	_ZN40_INTERNAL_6644a667_4_k_cu_fd7066cd_276504cuda3std3__419piecewise_constructE
	.align		8
        /*0048*/ 	.dword	_ZN40_INTERNAL_6644a667_4_k_cu_fd7066cd_276504cuda3std3__48in_placeE
	.align		8
        /*0050*/ 	.dword	_ZN40_INTERNAL_6644a667_4_k_cu_fd7066cd_276504cuda3std6ranges3__45__cpo4swapE
	.align		8
        /*0058*/ 	.dword	_ZN40_INTERNAL_6644a667_4_k_cu_fd7066cd_276504cuda3std6ranges3__45__cpo9iter_moveE
	.align		8
        /*0060*/ 	.dword	_ZN40_INTERNAL_6644a667_4_k_cu_fd7066cd_276504cute7productE
	.align		8
        /*0068*/ 	.dword	_ZN40_INTERNAL_6644a667_4_k_cu_fd7066cd_276504cute1_E
	.align		8
        /*0070*/ 	.dword	$str$25
	.align		8
        /*0078*/ 	.dword	$str$26
	.align		8
        /*0080*/ 	.dword	$str$27
	.align		8
        /*0088*/ 	.dword	$str$28


//--------------------- .text._ZN7cutlass13device_kernelINS_4gemm6kernel13GemmUniversalIN4cute5tupleIJiiiiEEENS1_10collective13CollectiveMmaINS1_35MainloopSm100TmaUmmaWarpSpecializedILi4ELi2ELi4ENS5_IJNS4_1CILi4EEENSA_ILi1EEESC_EEEEENS5_IJNSA_ILi256EEENSA_ILi64EEESG_EEEfNS5_IJlSC_lEEEfSI_NS4_8TiledMMAINS4_8MMA_AtomIJNS4_23SM100_MMA_TF32_2x1SM_SSINS_10tfloat32_tESM_fLi256ELi64ELNS4_4UMMA5MajorE0ELSO_0ELNSN_7ScaleInE0ELSP_0EEEEEENS4_6LayoutINS5_IJSC_SC_SC_EEENS5_IJNSA_ILi0EEESU_SU_EEEEENS5_IJNS4_10UnderscoreESX_SX_EEEEENS4_18SM100_TMA_2SM_LOADENS4_14ComposedLayoutINS4_7SwizzleILi3ELi4ELi3EEENS4_18smem_ptr_flag_bitsILi32EEENSS_INS5_IJNSA_ILi8EEENSA_ILi32EEEEEENS5_IJS17_SC_EEEEEEEvNS4_8identityENS4_28SM100_TMA_2SM_LOAD_MULTICASTES1B_vS1C_EENS_8epilogue10collective18CollectiveEpilogueINS1F_23Sm100TmaWarpSpecializedILi4ELi2ELi16ELb1ELb0EEEJNS5_IJNSA_ILi128EEESG_SG_EEENS5_IJNSS_IS1K_SC_EENSS_INSA_ILi16EEESC_EEEEEfSI_fSI_NS1F_6fusion15FusionCallbacksIS1J_NS1Q_17LinearCombinationIffffLNS_15FloatRoundStyleE2EEES1L_S1P_JEEENS4_5SM1004TMEM4LOAD26SM100_TMEM_LOAD_32dp32b16xENS4_13SM90_TMA_LOADENS11_INS12_ILi2ELi4ELi3EEES15_NSS_INS5_IJS16_S1N_EEENS5_IJS1N_SC_EEEEEEENS4_39AutoVectorizingCopyWithAssumedAlignmentILi128EEENS4_14SM90_TMA_STOREES25_S27_S27_EEEvvEEEEvNT_6ParamsE --------------------------
	.section	.text._ZN7cutlass13device_kernelINS_4gemm6kernel13GemmUniversalIN4cute5tupleIJiiiiEEENS1_10collective13CollectiveMmaINS1_35MainloopSm100TmaUmmaWarpSpecializedILi4ELi2ELi4ENS5_IJNS4_1CILi4EEENSA_ILi1EEESC_EEEEENS5_IJNSA_ILi256EEENSA_ILi64EEESG_EEEfNS5_IJlSC_lEEEfSI_NS4_8TiledMMAINS4_8MMA_AtomIJNS4_23SM100_MMA_TF32_2x1SM_SSINS_10tfloat32_tESM_fLi256ELi64ELNS4_4UMMA5MajorE0ELSO_0ELNSN_7ScaleInE0ELSP_0EEEEEENS4_6LayoutINS5_IJSC_SC_SC_EEENS5_IJNSA_ILi0EEESU_SU_EEEEENS5_IJNS4_10UnderscoreESX_SX_EEEEENS4_18SM100_TMA_2SM_LOADENS4_14ComposedLayoutINS4_7SwizzleILi3ELi4ELi3EEENS4_18smem_ptr_flag_bitsILi32EEENSS_INS5_IJNSA_ILi8EEENSA_ILi32EEEEEENS5_IJS17_SC_EEEEEEEvNS4_8identityENS4_28SM100_TMA_2SM_LOAD_MULTICASTES1B_vS1C_EENS_8epilogue10collective18CollectiveEpilogueINS1F_23Sm100TmaWarpSpecializedILi4ELi2ELi16ELb1ELb0EEEJNS5_IJNSA_ILi128EEESG_SG_EEENS5_IJNSS_IS1K_SC_EENSS_INSA_ILi16EEESC_EEEEEfSI_fSI_NS1F_6fusion15FusionCallbacksIS1J_NS1Q_17LinearCombinationIffffLNS_15FloatRoundStyleE2EEES1L_S1P_JEEENS4_5SM1004TMEM4LOAD26SM100_TMEM_LOAD_32dp32b16xENS4_13SM90_TMA_LOADENS11_INS12_ILi2ELi4ELi3EEES15_NSS_INS5_IJS16_S1N_EEENS5_IJS1N_SC_EEEEEEENS4_39AutoVectorizingCopyWithAssumedAlignmentILi128EEENS4_14SM90_TMA_STOREES25_S27_S27_EEEvvEEEEvNT_6ParamsE,"ax",@progbits
	.align	128
.text._ZN7cutlass13device_kernelINS_4gemm6kernel13GemmUniversalIN4cute5tupleIJiiiiEEENS1_10collective13CollectiveMmaINS1_35MainloopSm100TmaUmmaWarpSpecializedILi4ELi2ELi4ENS5_IJNS4_1CILi4EEENSA_ILi1EEESC_EEEEENS5_IJNSA_ILi256EEENSA_ILi64EEESG_EEEfNS5_IJlSC_lEEEfSI_NS4_8TiledMMAINS4_8MMA_AtomIJNS4_23SM100_MMA_TF32_2x1SM_SSINS_10tfloat32_tESM_fLi256ELi64ELNS4_4UMMA5MajorE0ELSO_0ELNSN_7ScaleInE0ELSP_0EEEEEENS4_6LayoutINS5_IJSC_SC_SC_EEENS5_IJNSA_ILi0EEESU_SU_EEEEENS5_IJNS4_10UnderscoreESX_SX_EEEEENS4_18SM100_TMA_2SM_LOADENS4_14ComposedLayoutINS4_7SwizzleILi3ELi4ELi3EEENS4_18smem_ptr_flag_bitsILi32EEENSS_INS5_IJNSA_ILi8EEENSA_ILi32EEEEEENS5_IJS17_SC_EEEEEEEvNS4_8identityENS4_28SM100_TMA_2SM_LOAD_MULTICASTES1B_vS1C_EENS_8epilogue10collective18CollectiveEpilogueINS1F_23Sm100TmaWarpSpecializedILi4ELi2ELi16ELb1ELb0EEEJNS5_IJNSA_ILi128EEESG_SG_EEENS5_IJNSS_IS1K_SC_EENSS_INSA_ILi16EEESC_EEEEEfSI_fSI_NS1F_6fusion15FusionCallbacksIS1J_NS1Q_17LinearCombinationIffffLNS_15FloatRoundStyleE2EEES1L_S1P_JEEENS4_5SM1004TMEM4LOAD26SM100_TMEM_LOAD_32dp32b16xENS4_13SM90_TMA_LOADENS11_INS12_ILi2ELi4ELi3EEES15_NSS_INS5_IJS16_S1N_EEENS5_IJS1N_SC_EEEEEEENS4_39AutoVectorizingCopyWithAssumedAlignmentILi128EEENS4_14SM90_TMA_STOREES25_S27_S27_EEEvvEEEEvNT_6ParamsE:
        .type           _ZN7cutlass13device_kernelINS_4gemm6kernel13GemmUniversalIN4cute5tupleIJiiiiEEENS1_10collective13CollectiveMmaINS1_35MainloopSm100TmaUmmaWarpSpecializedILi4ELi2ELi4ENS5_IJNS4_1CILi4EEENSA_ILi1EEESC_EEEEENS5_IJNSA_ILi256EEENSA_ILi64EEESG_EEEfNS5_IJlSC_lEEEfSI_NS4_8TiledMMAINS4_8MMA_AtomIJNS4_23SM100_MMA_TF32_2x1SM_SSINS_10tfloat32_tESM_fLi256ELi64ELNS4_4UMMA5MajorE0ELSO_0ELNSN_7ScaleInE0ELSP_0EEEEEENS4_6LayoutINS5_IJSC_SC_SC_EEENS5_IJNSA_ILi0EEESU_SU_EEEEENS5_IJNS4_10UnderscoreESX_SX_EEEEENS4_18SM100_TMA_2SM_LOADENS4_14ComposedLayoutINS4_7SwizzleILi3ELi4ELi3EEENS4_18smem_ptr_flag_bitsILi32EEENSS_INS5_IJNSA_ILi8EEENSA_ILi32EEEEEENS5_IJS17_SC_EEEEEEEvNS4_8identityENS4_28SM100_TMA_2SM_LOAD_MULTICASTES1B_vS1C_EENS_8epilogue10collective18CollectiveEpilogueINS1F_23Sm100TmaWarpSpecializedILi4ELi2ELi16ELb1ELb0EEEJNS5_IJNSA_ILi128EEESG_SG_EEENS5_IJNSS_IS1K_SC_EENSS_INSA_ILi16EEESC_EEEEEfSI_fSI_NS1F_6fusion15FusionCallbacksIS1J_NS1Q_17LinearCombinationIffffLNS_15FloatRoundStyleE2EEES1L_S1P_JEEENS4_5SM1004TMEM4LOAD26SM100_TMEM_LOAD_32dp32b16xENS4_13SM90_TMA_LOADENS11_INS12_ILi2ELi4ELi3EEES15_NSS_INS5_IJS16_S1N_EEENS5_IJS1N_SC_EEEEEEENS4_39AutoVectorizingCopyWithAssumedAlignmentILi128EEENS4_14SM90_TMA_STOREES25_S27_S27_EEEvvEEEEvNT_6ParamsE,@function
        .size           _ZN7cutlass13device_kernelINS_4gemm6kernel13GemmUniversalIN4cute5tupleIJiiiiEEENS1_10collective13CollectiveMmaINS1_35MainloopSm100TmaUmmaWarpSpecializedILi4ELi2ELi4ENS5_IJNS4_1CILi4EEENSA_ILi1EEESC_EEEEENS5_IJNSA_ILi256EEENSA_ILi64EEESG_EEEfNS5_IJlSC_lEEEfSI_NS4_8TiledMMAINS4_8MMA_AtomIJNS4_23SM100_MMA_TF32_2x1SM_SSINS_10tfloat32_tESM_fLi256ELi64ELNS4_4UMMA5MajorE0ELSO_0ELNSN_7ScaleInE0ELSP_0EEEEEENS4_6LayoutINS5_IJSC_SC_SC_EEENS5_IJNSA_ILi0EEESU_SU_EEEEENS5_IJNS4_10UnderscoreESX_SX_EEEEENS4_18SM100_TMA_2SM_LOADENS4_14ComposedLayoutINS4_7SwizzleILi3ELi4ELi3EEENS4_18smem_ptr_flag_bitsILi32EEENSS_INS5_IJNSA_ILi8EEENSA_ILi32EEEEEENS5_IJS17_SC_EEEEEEEvNS4_8identityENS4_28SM100_TMA_2SM_LOAD_MULTICASTES1B_vS1C_EENS_8epilogue10collective18CollectiveEpilogueINS1F_23Sm100TmaWarpSpecializedILi4ELi2ELi16ELb1ELb0EEEJNS5_IJNSA_ILi128EEESG_SG_EEENS5_IJNSS_IS1K_SC_EENSS_INSA_ILi16EEESC_EEEEEfSI_fSI_NS1F_6fusion15FusionCallbacksIS1J_NS1Q_17LinearCombinationIffffLNS_15FloatRoundStyleE2EEES1L_S1P_JEEENS4_5SM1004TMEM4LOAD26SM100_TMEM_LOAD_32dp32b16xENS4_13SM90_TMA_LOADENS11_INS12_ILi2ELi4ELi3EEES15_NSS_INS5_IJS16_S1N_EEENS5_IJS1N_SC_EEEEEEENS4_39AutoVectorizingCopyWithAssumedAlignmentILi128EEENS4_14SM90_TMA_STOREES25_S27_S27_EEEvvEEEEvNT_6ParamsE,(.L_x_199 - _ZN7cutlass13device_kernelINS_4gemm6kernel13GemmUniversalIN4cute5tupleIJiiiiEEENS1_10collective13CollectiveMmaINS1_35MainloopSm100TmaUmmaWarpSpecializedILi4ELi2ELi4ENS5_IJNS4_1CILi4EEENSA_ILi1EEESC_EEEEENS5_IJNSA_ILi256EEENSA_ILi64EEESG_EEEfNS5_IJlSC_lEEEfSI_NS4_8TiledMMAINS4_8MMA_AtomIJNS4_23SM100_MMA_TF32_2x1SM_SSINS_10tfloat32_tESM_fLi256ELi64ELNS4_4UMMA5MajorE0ELSO_0ELNSN_7ScaleInE0ELSP_0EEEEEENS4_6LayoutINS5_IJSC_SC_SC_EEENS5_IJNSA_ILi0EEESU_SU_EEEEENS5_IJNS4_10UnderscoreESX_SX_EEEEENS4_18SM100_TMA_2SM_LOADENS4_14ComposedLayoutINS4_7SwizzleILi3ELi4ELi3EEENS4_18smem_ptr_flag_bitsILi32EEENSS_INS5_IJNSA_ILi8EEENSA_ILi32EEEEEENS5_IJS17_SC_EEEEEEEvNS4_8identityENS4_28SM100_TMA_2SM_LOAD_MULTICASTES1B_vS1C_EENS_8epilogue10collective18CollectiveEpilogueINS1F_23Sm100TmaWarpSpecializedILi4ELi2ELi16ELb1ELb0EEEJNS5_IJNSA_ILi128EEESG_SG_EEENS5_IJNSS_IS1K_SC_EENSS_INSA_ILi16EEESC_EEEEEfSI_fSI_NS1F_6fusion15FusionCallbacksIS1J_NS1Q_17LinearCombinationIffffLNS_15FloatRoundStyleE2EEES1L_S1P_JEEENS4_5SM1004TMEM4LOAD26SM100_TMEM_LOAD_32dp32b16xENS4_13SM90_TMA_LOADENS11_INS12_ILi2ELi4ELi3EEES15_NSS_INS5_IJS16_S1N_EEENS5_IJS1N_SC_EEEEEEENS4_39AutoVectorizingCopyWithAssumedAlignmentILi128EEENS4_14SM90_TMA_STOREES25_S27_S27_EEEvvEEEEvNT_6ParamsE)
        .other          _ZN7cutlass13device_kernelINS_4gemm6kernel13GemmUniversalIN4cute5tupleIJiiiiEEENS1_10collective13CollectiveMmaINS1_35MainloopSm100TmaUmmaWarpSpecializedILi4ELi2ELi4ENS5_IJNS4_1CILi4EEENSA_ILi1EEESC_EEEEENS5_IJNSA_ILi256EEENSA_ILi64EEESG_EEEfNS5_IJlSC_lEEEfSI_NS4_8TiledMMAINS4_8MMA_AtomIJNS4_23SM100_MMA_TF32_2x1SM_SSINS_10tfloat32_tESM_fLi256ELi64ELNS4_4UMMA5MajorE0ELSO_0ELNSN_7ScaleInE0ELSP_0EEEEEENS4_6LayoutINS5_IJSC_SC_SC_EEENS5_IJNSA_ILi0EEESU_SU_EEEEENS5_IJNS4_10UnderscoreESX_SX_EEEEENS4_18SM100_TMA_2SM_LOADENS4_14ComposedLayoutINS4_7SwizzleILi3ELi4ELi3EEENS4_18smem_ptr_flag_bitsILi32EEENSS_INS5_IJNSA_ILi8EEENSA_ILi32EEEEEENS5_IJS17_SC_EEEEEEEvNS4_8identityENS4_28SM100_TMA_2SM_LOAD_MULTICASTES1B_vS1C_EENS_8epilogue10collective18CollectiveEpilogueINS1F_23Sm100TmaWarpSpecializedILi4ELi2ELi16ELb1ELb0EEEJNS5_IJNSA_ILi128EEESG_SG_EEENS5_IJNSS_IS1K_SC_EENSS_INSA_ILi16EEESC_EEEEEfSI_fSI_NS1F_6fusion15FusionCallbacksIS1J_NS1Q_17LinearCombinationIffffLNS_15FloatRoundStyleE2EEES1L_S1P_JEEENS4_5SM1004TMEM4LOAD26SM100_TMEM_LOAD_32dp32b16xENS4_13SM90_TMA_LOADENS11_INS12_ILi2ELi4ELi3EEES15_NSS_INS5_IJS16_S1N_EEENS5_IJS1N_SC_EEEEEEENS4_39AutoVectorizingCopyWithAssumedAlignmentILi128EEENS4_14SM90_TMA_STOREES25_S27_S27_EEEvvEEEEvNT_6ParamsE,@"STO_CUDA_ENTRY STV_DEFAULT"
_ZN7cutlass13device_kernelINS_4gemm6kernel13GemmUniversalIN4cute5tupleIJiiiiEEENS1_10collective13CollectiveMmaINS1_35MainloopSm100TmaUmmaWarpSpecializedILi4ELi2ELi4ENS5_IJNS4_1CILi4EEENSA_ILi1EEESC_EEEEENS5_IJNSA_ILi256EEENSA_ILi64EEESG_EEEfNS5_IJlSC_lEEEfSI_NS4_8TiledMMAINS4_8MMA_AtomIJNS4_23SM100_MMA_TF32_2x1SM_SSINS_10tfloat32_tESM_fLi256ELi64ELNS4_4UMMA5MajorE0ELSO_0ELNSN_7ScaleInE0ELSP_0EEEEEENS4_6LayoutINS5_IJSC_SC_SC_EEENS5_IJNSA_ILi0EEESU_SU_EEEEENS5_IJNS4_10UnderscoreESX_SX_EEEEENS4_18SM100_TMA_2SM_LOADENS4_14ComposedLayoutINS4_7SwizzleILi3ELi4ELi3EEENS4_18smem_ptr_flag_bitsILi32EEENSS_INS5_IJNSA_ILi8EEENSA_ILi32EEEEEENS5_IJS17_SC_EEEEEEEvNS4_8identityENS4_28SM100_TMA_2SM_LOAD_MULTICASTES1B_vS1C_EENS_8epilogue10collective18CollectiveEpilogueINS1F_23Sm100TmaWarpSpecializedILi4ELi2ELi16ELb1ELb0EEEJNS5_IJNSA_ILi128EEESG_SG_EEENS5_IJNSS_IS1K_SC_EENSS_INSA_ILi16EEESC_EEEEEfSI_fSI_NS1F_6fusion15FusionCallbacksIS1J_NS1Q_17LinearCombinationIffffLNS_15FloatRoundStyleE2EEES1L_S1P_JEEENS4_5SM1004TMEM4LOAD26SM100_TMEM_LOAD_32dp32b16xENS4_13SM90_TMA_LOADENS11_INS12_ILi2ELi4ELi3EEES15_NSS_INS5_IJS16_S1N_EEENS5_IJS1N_SC_EEEEEEENS4_39AutoVectorizingCopyWithAssumedAlignmentILi128EEENS4_14SM90_TMA_STOREES25_S27_S27_EEEvvEEEEvNT_6ParamsE:
[----:B------:R-:W1:Y:S01]  /*0000*/  LDC R1, c[0x0][0x37c] ;  /* 0x0000df00ff017b82 */ /* 0x000e620000000800 */
[----:B------:R-:W2:Y:S01]  /*0010*/  S2R R65, SR_TID.X ;  /* 0x0000000000417919 */ /* 0x000ea20000002100 */
[----:B------:R-:W3:Y:S06]  /*0020*/  LDCU.64 UR8, c[0x0][0x890] ;  /* 0x00011200ff0877ac */ /* 0x000eec0008000a00 */
[----:B------:R-:W4:Y:S01]  /*0030*/  S2UR UR47, SR_CgaCtaId ;  /* 0x00000000002f79c3 */ /* 0x000f220000008800 */
[----:B------:R-:W-:Y:S02]  /*0040*/  PRMT R26, RZ, 0x7610, R26 ;  /* 0x00007610ff1a7816 */ /* 0x000fe4000000001a */
[----:B------:R-:W-:Y:S01]  /*0050*/  ELECT P1, URZ, PT ;  /* 0x0000000000ff782f */ /* 0x000fe20003820000 */
[----:B---3--:R-:W-:-:S04]  /*0060*/  UISETP.NE.U32.AND UP0, UPT, UR8, URZ, UPT ;  /* 0x000000ff0800728c */ /* 0x008fc8000bf05070 */
[----:B------:R-:W-:Y:S02]  /*0070*/  UISETP.NE.AND.EX UP0, UPT, UR9, URZ, UPT, UP0 ;  /* 0x000000ff0900728c */ /* 0x000fe4000bf05300 */
[----:B----4-:R-:W-:Y:S02]  /*0080*/  ULOP3.LUT UR68, UR47, 0x1, URZ, 0xc0, !UPT ;  /* 0x000000012f447892 */ /* 0x010fe4000f8ec0ff */
[----:B------:R-:W-:Y:S01]  /*0090*/  ULOP3.LUT UR69, UR47, 0x1, URZ, 0x3c, !UPT ;  /* 0x000000012f457892 */ /* 0x000fe2000f8e3cff */
[----:B--2---:R-:W-:-:S05]  /*00a0*/  SHF.R.U32.HI R52, RZ, 0x5, R65 ;  /* 0x00000005ff347819 */ /* 0x004fca0000011641 */
[----:B------:R-:W2:Y:S02]  /*00b0*/  SHFL.IDX PT, R0, R52, RZ, 0x1f ;  /* 0x00001fff34007589 */ /* 0x000ea400000e0000 */
[----:B--2---:R-:W-:Y:S01]  /*00c0*/  R2UR UR20, R0 ;  /* 0x00000000001472ca */ /* 0x004fe200000e0000 */
[----:B-1----:R-:W-:-:S14]  /*00d0*/  BRA.U UP0, `(.L_x_0) ;  /* 0x0000000100307547 */ /* 0x002fdc000b800000 */
[----:B------:R-:W1:Y:S02]  /*00e0*/  LDCU.64 UR4, c[0x0][0x888] ;  /* 0x00011100ff0477ac */ /* 0x000e640008000a00 */
[----:B-1----:R-:W-:-:S04]  /*00f0*/  UISETP.NE.U32.AND UP0, UPT, UR4, URZ, UPT ;  /* 0x000000ff0400728c */ /* 0x002fc8000bf05070 */
[----:B------:R-:W-:-:S09]  /*0100*/  UISETP.NE.AND.EX UP0, UPT, UR5, URZ, UPT, UP0 ;  /* 0x000000ff0500728c */ /* 0x000fd2000bf05300 */
[----:B------:R-:W-:Y:S05]  /*0110*/  BRA.U !UP0, `(.L_x_1) ;  /* 0x0000000108147547 */ /* 0x000fea000b800000 */
[----:B------:R-:W1:Y:S01]  /*0120*/  LDC.64 R2, c[0x0][0x888] ;  /* 0x00022200ff027b82 */ /* 0x000e620000000a00 */
[----:B------:R-:W1:Y:S02]  /*0130*/  LDCU.64 UR4, c[0x0][0x358] ;  /* 0x00006b00ff0477ac */ /* 0x000e640008000a00 */
[----:B-1----:R1:W5:Y:S01]  /*0140*/  LDG.E R27, desc[UR4][R2.64] ;  /* 0x00000004021b7981 */ /* 0x002362000c1e1900 */
[----:B------:R-:W-:Y:S01]  /*0150*/  HFMA2 R26, -RZ, RZ, 0, 5.9604644775390625e-08 ;  /* 0x00000001ff1a7431 */ /* 0x000fe200000001ff */
[----:B------:R-:W-:Y:S05]  /*0160*/  BRA `(.L_x_0) ;  /* 0x00000000000c7947 */ /* 0x000fea0003800000 */
.L_x_1:
[----:B------:R-:W1:Y:S01]  /*0170*/  LDCU UR4, c[0x0][0x880] ;  /* 0x00011000ff0477ac */ /* 0x000e620008000800 */
[----:B------:R-:W-:Y:S01]  /*0180*/  HFMA2 R26, -RZ, RZ, 0, 5.9604644775390625e-08 ;  /* 0x00000001ff1a7431 */ /* 0x000fe200000001ff */
[----:B-1----:R-:W-:-:S07]  /*0190*/  MOV R27, UR4 ;  /* 0x00000004001b7c02 */ /* 0x002fce0008000f00 */
.L_x_0:
[----:B------:R-:W2:Y:S02]  /*01a0*/  LDCU.64 UR4, c[0x0][0x8b0] ;  /* 0x00011600ff0477ac */ /* 0x000ea40008000a00 */
[----:B--2---:R-:W-:-:S04]  /*01b0*/  UISETP.NE.U32.AND UP0, UPT, UR4, URZ, UPT ;  /* 0x000000ff0400728c */ /* 0x004fc8000bf05070 */
[----:B------:R-:W-:-:S09]  /*01c0*/  UISETP.NE.AND.EX UP0, UPT, UR5, URZ, UPT, UP0 ;  /* 0x000000ff0500728c */ /* 0x000fd2000bf05300 */
[----:B------:R-:W-:Y:S05]  /*01d0*/  BRA.U UP0, `(.L_x_2) ;  /* 0x0000000100287547 */ /* 0x000fea000b800000 */
[----:B------:R-:W2:Y:S02]  /*01e0*/  LDCU.64 UR4, c[0x0][0x8a8] ;  /* 0x00011500ff0477ac */ /* 0x000ea40008000a00 */
[----:B--2---:R-:W-:-:S04]  /*01f0*/  UISETP.NE.U32.AND UP0, UPT, UR4, URZ, UPT ;  /* 0x000000ff0400728c */ /* 0x004fc8000bf05070 */
[----:B------:R-:W-:-:S09]  /*0200*/  UISETP.NE.AND.EX UP0, UPT, UR5, URZ, UPT, UP0 ;  /* 0x000000ff0500728c */ /* 0x000fd2000bf05300 */
[----:B------:R-:W-:Y:S05]  /*0210*/  BRA.U !UP0, `(.L_x_3) ;  /* 0x0000000108107547 */ /* 0x000fea000b800000 */
[----:B------:R-:W2:Y:S01]  /*0220*/  LDC.64 R24, c[0x0][0x8a8] ;  /* 0x00022a00ff187b82 */ /* 0x000ea20000000a00 */
[----:B------:R-:W2:Y:S02]  /*0230*/  LDCU.64 UR4, c[0x0][0x358] ;  /* 0x00006b00ff0477ac */ /* 0x000ea40008000a00 */
[----:B--2---:R2:W5:Y:S01]  /*0240*/  LDG.E R24, desc[UR4][R24.64] ;  /* 0x0000000418187981 */ /* 0x004562000c1e1900 */
[----:B------:R-:W-:Y:S05]  /*0250*/  BRA `(.L_x_2) ;  /* 0x0000000000087947 */ /* 0x000fea0003800000 */
.L_x_3:
[----:B------:R-:W2:Y:S02]  /*0260*/  LDCU UR4, c[0x0][0x8a0] ;  /* 0x00011400ff0477ac */ /* 0x000ea40008000800 */
[----:B--2---:R-:W-:Y:S02]  /*0270*/  MOV R24, UR4 ;  /* 0x0000000400187c02 */ /* 0x004fe40008000f00 */
.L_x_2:
[----:B------:R-:W-:Y:S01]  /*0280*/  IMAD.U32 R0, RZ, RZ, UR20 ;  /* 0x00000014ff007e24 */ /* 0x000fe2000f8e00ff */
[----:B------:R-:W-:Y:S04]  /*0290*/  BSSY.RECONVERGENT B0, `(.L_x_4) ;  /* 0x000000c000007945 */ /* 0x000fe80003800200 */
[C---:B------:R-:W-:Y:S02]  /*02a0*/  ISETP.NE.OR P2, PT, R0.reuse, 0x1, !P1 ;  /* 0x000000010000780c */ /* 0x040fe40004f45670 */
[----:B------:R-:W-:-:S11]  /*02b0*/  ISETP.NE.OR P0, PT, R0, 0x3, !P1 ;  /* 0x000000030000780c */ /* 0x000fd60004f05670 */
[----:B------:R-:W-:Y:S05]  /*02c0*/  @P2 BRA `(.L_x_5) ;  /* 0x0000000000202947 */ /* 0x000fea0003800000 */
[----:B------:R-:W3:Y:S02]  /*02d0*/  LDCU.64 UR4, c[0x0][0x348] ;  /* 0x00006900ff0477ac */ /* 0x000ee40008000a00 */
[----:B---3--:R-:W-:Y:S02]  /*02e0*/  UIADD3 UR6, UP1, UPT, UR4, 0x80, URZ ;  /* 0x0000008004067890 */ /* 0x008fe4000ff3e0ff */
[----:B------:R-:W-:Y:S02]  /*02f0*/  UIADD3 UR4, UP0, UPT, UR4, 0x180, URZ ;  /* 0x0000018004047890 */ /* 0x000fe4000ff1e0ff */
[----:B------:R-:W-:Y:S02]  /*0300*/  UIADD3.X UR7, UPT, UPT, URZ, UR5, URZ, UP1, !UPT ;  /* 0x00000005ff077290 */ /* 0x000fe40008ffe4ff */
[----:B------:R-:W-:-:S07]  /*0310*/  UIADD3.X UR5, UPT, UPT, URZ, UR5, URZ, UP0, !UPT ;  /* 0x00000005ff057290 */ /* 0x000fce00087fe4ff */
[----:B------:R3:W-:Y:S02]  /*0320*/  UTMACCTL.PF [UR6] ;  /* 0x00000000060079b9 */ /* 0x0007e40008040000 */
[----:B------:R3:W-:Y:S02]  /*0330*/  UTMACCTL.PF [UR4] ;  /* 0x00000000040079b9 */ /* 0x0007e40008040000 */
[----:B---3--:R-:W-:Y:S01]  /*0340*/  NOP ;  /* 0x0000000000007918 */ /* 0x008fe20000000000 */
.L_x_5:
[----:B------:R-:W-:Y:S05]  /*0350*/  BSYNC.RECONVERGENT B0 ;  /* 0x0000000000007941 */ /* 0x000fea0003800200 */
.L_x_4:
[----:B------:R-:W-:Y:S04]  /*0360*/  BSSY.RECONVERGENT B0, `(.L_x_6) ;  /* 0x000000a000007945 */ /* 0x000fe80003800200 */
        /* <DEDUP_REMOVED lines=9> */
.L_x_7:
[----:B------:R-:W-:Y:S05]  /*0400*/  BSYNC.RECONVERGENT B0 ;  /* 0x0000000000007941 */ /* 0x000fea0003800200 */
.L_x_6:
[----:B------:R-:W3:Y:S01]  /*0410*/  LDCU.64 UR4, c[0x0][0x888] ;  /* 0x00011100ff0477ac */ /* 0x000ee20008000a00 */
[----:B------:R-:W-:Y:S02]  /*0420*/  UISETP.EQ.U32.AND UP2, UPT, UR8, URZ, UPT ;  /* 0x000000ff0800728c */ /* 0x000fe4000bf42070 */
[----:B------:R-:W-:Y:S02]  /*0430*/  UPLOP3.LUT UP4, UPT, UPT, UPT, UPT, 0x80, 0x8 ;  /* 0x000000000008789c */ /* 0x000fe40003f8f070 */
[----:B---3--:R-:W-:-:S04]  /*0440*/  UISETP.NE.U32.AND UP0, UPT, UR4, URZ, UPT ;  /* 0x000000ff0400728c */ /* 0x008fc8000bf05070 */
[----:B------:R-:W-:-:S04]  /*0450*/  UISETP.NE.AND.EX UP1, UPT, UR5, URZ, UPT, UP0 ;  /* 0x000000ff0500728c */ /* 0x000fc8000bf25300 */
[----:B------:R-:W-:-:S04]  /*0460*/  UISETP.EQ.OR.EX UP3, UPT, UR9, URZ, !UP1, UP2 ;  /* 0x000000ff0900728c */ /* 0x000fc8000cf62720 */
[----:B------:R-:W-:-:S06]  /*0470*/  UP2UR UR4, UPR, URZ, 0x8 ;  /* 0x00000008ff047883 */ /* 0x000fcc0008000000 */
[----:B------:R-:W-:Y:S01]  /*0480*/  MOV R54, UR4 ;  /* 0x0000000400367c02 */ /* 0x000fe20008000f00 */
[----:B------:R-:W-:Y:S06]  /*0490*/  BRA.U !UP3, `(.L_x_8) ;  /* 0x000000010b207547 */ /* 0x000fec000b800000 */
[----:B------:R-:W-:Y:S01]  /*04a0*/  UISETP.NE.U32.AND UP2, UPT, UR8, URZ, UPT ;  /* 0x000000ff0800728c */ /* 0x000fe2000bf45070 */
[----:B-----5:R-:W-:Y:S01]  /*04b0*/  FSETP.NEU.AND P0, PT, R27, RZ, PT ;  /* 0x000000ff1b00720b */ /* 0x020fe20003f0d000 */
[----:B------:R-:W-:Y:S02]  /*04c0*/  USEL UR4, URZ, 0xffffffff, UP1 ;  /* 0xffffffffff047887 */ /* 0x000fe40008800000 */
[----:B------:R-:W-:-:S10]  /*04d0*/  UISETP.NE.AND.EX UP2, UPT, UR9, URZ, UPT, UP2 ;  /* 0x000000ff0900728c */ /* 0x000fd4000bf45320 */
[----:B------:R-:W-:Y:S01]  /*04e0*/  VOTEU.ANY UP0, P0 ;  /* 0x0000000000ff7886 */ /* 0x000fe20000000100 */
[----:B------:R-:W-:-:S04]  /*04f0*/  @!UP2 USEL UR4, URZ, 0xffffffff, UP0 ;  /* 0xffffffffff04a887 */ /* 0x000fc80008000000 */
[----:B------:R-:W-:-:S04]  /*0500*/  ULOP3.LUT UR4, UR4, 0x1, URZ, 0xc0, !UPT ;  /* 0x0000000104047892 */ /* 0x000fc8000f8ec0ff */
[----:B------:R-:W-:-:S11]  /*0510*/  UISETP.NE.U32.AND UP4, UPT, UR4, 0x1, UPT ;  /* 0x000000010400788c */ /* 0x000fd6000bf85070 */
.L_x_8:
[----:B------:R-:W3:Y:S01]  /*0520*/  SHFL.IDX PT, R0, R52, RZ, 0x1f ;  /* 0x00001fff34007589 */ /* 0x000ee200000e0000 */
[----:B------:R-:W-:-:S04]  /*0530*/  UISETP.NE.AND UP0, UPT, UR20, 0x2, UPT ;  /* 0x000000021400788c */ /* 0x000fc8000bf05270 */
[----:B------:R-:W-:Y:S02]  /*0540*/  UISETP.EQ.AND UP2, UPT, UR68, URZ, !UP0 ;  /* 0x000000ff4400728c */ /* 0x000fe4000c742270 */
[----:B------:R-:W-:-:S04]  /*0550*/  USEL UR43, URZ, 0x1, UP0 ;  /* 0x00000001ff2b7887 */ /* 0x000fc80008000000 */
[----:B------:R-:W-:Y:S02]  /*0560*/  PLOP3.LUT P3, PT, P1, PT, UP2, 0x80, 0x8 ;  /* 0x000000000008781c */ /* 0x000fe40000f6f028 */
[----:B---3--:R-:W-:-:S13]  /*0570*/  ISETP.NE.AND P0, PT, R0, RZ, PT ;  /* 0x000000ff0000720c */ /* 0x008fda0003f05270 */
[----:B------:R-:W-:Y:S05]  /*0580*/  @P0 BRA `(.L_x_9) ;  /* 0x0000000000540947 */ /* 0x000fea0003800000 */
[----:B------:R-:W-:Y:S01]  /*0590*/  UMOV UR4, 0x400 ;  /* 0x0000040000047882 */ /* 0x000fe20000000000 */
[----:B------:R-:W-:Y:S01]  /*05a0*/  UMOV UR8, 0x1 ;  /* 0x0000000100087882 */ /* 0x000fe20000000000 */
[----:B------:R-:W-:Y:S01]  /*05b0*/  UMOV UR6, 0x2 ;  /* 0x0000000200067882 */ /* 0x000fe20000000000 */
[----:B------:R-:W-:Y:S02]  /*05c0*/  ULEA UR4, UR47, UR4, 0x18 ;  /* 0x000000042f047291 */ /* 0x000fe4000f8ec0ff */
[----:B------:R-:W-:-:S04]  /*05d0*/  UIADD3 UR8, UPT, UPT, -UR8, 0x100000, URZ ;  /* 0x0010000008087890 */ /* 0x000fc8000fffe1ff */
[----:B------:R-:W-:Y:S02]  /*05e0*/  USHF.L.U32 UR9, UR8, 0xb, URZ ;  /* 0x0000000b08097899 */ /* 0x000fe400080006ff */
[----:B------:R-:W-:Y:S02]  /*05f0*/  USHF.L.U32 UR8, UR8, 0x1, URZ ;  /* 0x0000000108087899 */ /* 0x000fe400080006ff */
[----:B------:R-:W-:-:S04]  /*0600*/  UIADD3 UR6, UPT, UPT, -UR6, 0x100000, URZ ;  /* 0x0010000006067890 */ /* 0x000fc8000fffe1ff */
[----:B------:R-:W-:Y:S02]  /*0610*/  USHF.L.U32 UR7, UR6, 0xb, URZ ;  /* 0x0000000b06077899 */ /* 0x000fe400080006ff */
[----:B------:R-:W-:Y:S01]  /*0620*/  USHF.L.U32 UR6, UR6, 0x1, URZ ;  /* 0x0000000106067899 */ /* 0x000fe200080006ff */
[----:B------:R-:W-:Y:S01]  /*0630*/  ELECT P0, URZ, PT ;  /* 0x0000000000ff782f */ /* 0x000fe20003800000 */
[----:B------:R-:W3:Y:S02]  /*0640*/  FENCE.VIEW.ASYNC.S ;  /* 0x00000000000073c6 */ /* 0x000ee40000000000 */
[----:B---3--:R3:W4:Y:S08]  /*0650*/  SYNCS.EXCH.64 URZ, [UR4], UR8 ;  /* 0x0000000804ff75b2 */ /* 0x0087300008000100 */
[----:B------:R3:W1:Y:S01]  /*0660*/  SYNCS.EXCH.64 URZ, [UR4+0x20], UR6 ;  /* 0x0000200604ff75b2 */ /* 0x0006620008000100 */
[----:B------:R3:W1:Y:S01]  /*0670*/  SYNCS.EXCH.64 URZ, [UR4+0x8], UR8 ;  /* 0x0000080804ff75b2 */ /* 0x0006620008000100 */
[----:B------:R3:W1:Y:S01]  /*0680*/  SYNCS.EXCH.64 URZ, [UR4+0x28], UR6 ;  /* 0x0000280604ff75b2 */ /* 0x0006620008000100 */
[----:B------:R3:W1:Y:S01]  /*0690*/  SYNCS.EXCH.64 URZ, [UR4+0x10], UR8 ;  /* 0x0000100804ff75b2 */ /* 0x0006620008000100 */
[----:B------:R3:W1:Y:S01]  /*06a0*/  SYNCS.EXCH.64 URZ, [UR4+0x30], UR6 ;  /* 0x0000300604ff75b2 */ /* 0x0006620008000100 */
[----:B------:R3:W1:Y:S01]  /*06b0*/  SYNCS.EXCH.64 URZ, [UR4+0x18], UR8 ;  /* 0x0000180804ff75b2 */ /* 0x0006620008000100 */
[----:B------:R3:W1:Y:S01]  /*06c0*/  SYNCS.EXCH.64 URZ, [UR4+0x38], UR6 ;  /* 0x0000380604ff75b2 */ /* 0x0006620008000100 */
[----:B------:R-:W-:Y:S01]  /*06d0*/  NOP ;  /* 0x0000000000007918 */ /* 0x000fe20000000000 */
.L_x_9:
[----:B------:R-:W2:Y:S01]  /*06e0*/  SHFL.IDX PT, R0, R52, RZ, 0x1f ;  /* 0x00001fff34007589 */ /* 0x000ea200000e0000 */
[----:B------:R-:W-:Y:S01]  /*06f0*/  NOP ;  /* 0x0000000000007918 */ /* 0x000fe20000000000 */
[----:B--2---:R-:W-:-:S13]  /*0700*/  ISETP.NE.AND P0, PT, R0, 0x1, PT ;  /* 0x000000010000780c */ /* 0x004fda0003f05270 */
[----:B------:R-:W-:Y:S05]  /*0710*/  @P0 BRA `(.L_x_10) ;  /* 0x0000000000540947 */ /* 0x000fea0003800000 */
[----:B---3--:R-:W-:Y:S01]  /*0720*/  UMOV UR4, 0x400 ;  /* 0x0000040000047882 */ /* 0x008fe20000000000 */
        /* <DEDUP_REMOVED lines=10> */
[----:B------:R-:W2:Y:S02]  /*07d0*/  FENCE.VIEW.ASYNC.S ;  /* 0x00000000000073c6 */ /* 0x000ea40000000000 */
[----:B--2---:R2:W3:Y:S08]  /*07e0*/  SYNCS.EXCH.64 URZ, [UR4+0x40], UR8 ;  /* 0x0000400804ff75b2 */ /* 0x0044f00008000100 */
        /* <DEDUP_REMOVED lines=8> */
.L_x_10:
[----:B------:R-:W4:Y:S01]  /*0870*/  SHFL.IDX PT, R0, R52, RZ, 0x1f ;  /* 0x00001fff34007589 */ /* 0x000f2200000e0000 */
[----:B------:R-:W-:Y:S01]  /*0880*/  NOP ;  /* 0x0000000000007918 */ /* 0x000fe20000000000 */
[----:B----4-:R-:W-:-:S13]  /*0890*/  ISETP.NE.AND P0, PT, R0, 0x3, PT ;  /* 0x000000030000780c */ /* 0x010fda0003f05270 */
[----:B------:R-:W-:Y:S05]  /*08a0*/  @P0 BRA `(.L_x_11) ;  /* 0x00000000002c0947 */ /* 0x000fea0003800000 */
[----:B--23--:R-:W-:Y:S01]  /*08b0*/  UMOV UR6, 0x400 ;  /* 0x0000040000067882 */ /* 0x00cfe20000000000 */
[----:B------:R-:W-:Y:S01]  /*08c0*/  UMOV UR4, 0x20 ;  /* 0x0000002000047882 */ /* 0x000fe20000000000 */
[----:B------:R-:W-:Y:S02]  /*08d0*/  ULEA UR6, UR47, UR6, 0x18 ;  /* 0x000000062f067291 */ /* 0x000fe4000f8ec0ff */
[----:B------:R-:W-:-:S04]  /*08e0*/  UIADD3 UR4, UPT, UPT, -UR4, 0x100000, URZ ;  /* 0x0010000004047890 */ /* 0x000fc8000fffe1ff */
[----:B------:R-:W-:Y:S02]  /*08f0*/  USHF.L.U32 UR5, UR4, 0xb, URZ ;  /* 0x0000000b04057899 */ /* 0x000fe400080006ff */
[----:B------:R-:W-:Y:S01]  /*0900*/  USHF.L.U32 UR4, UR4, 0x1, URZ ;  /* 0x0000000104047899 */ /* 0x000fe200080006ff */
[----:B------:R-:W-:Y:S01]  /*0910*/  ELECT P0, URZ, PT ;  /* 0x0000000000ff782f */ /* 0x000fe20003800000 */
[----:B------:R-:W2:Y:S10]  /*0920*/  FENCE.VIEW.ASYNC.S ;  /* 0x00000000000073c6 */ /* 0x000eb40000000000 */
[----:B--2---:R4:W2:Y:S01]  /*0930*/  SYNCS.EXCH.64 URZ, [UR6+0x80], UR4 ;  /* 0x0000800406ff75b2 */ /* 0x0048a20008000100 */
[----:B------:R4:W3:Y:S02]  /*0940*/  SYNCS.EXCH.64 URZ, [UR6+0x88], UR4 ;  /* 0x0000880406ff75b2 */ /* 0x0008e40008000100 */
[----:B----4-:R-:W-:Y:S01]  /*0950*/  NOP ;  /* 0x0000000000007918 */ /* 0x010fe20000000000 */
.L_x_11:
[----:B------:R-:W4:Y:S01]  /*0960*/  SHFL.IDX PT, R0, R52, RZ, 0x1f ;  /* 0x00001fff34007589 */ /* 0x000f2200000e0000 */
[----:B------:R-:W-:Y:S01]  /*0970*/  NOP ;  /* 0x0000000000007918 */ /* 0x000fe20000000000 */
[----:B----4-:R-:W-:-:S13]  /*0980*/  ISETP.NE.AND P0, PT, R0, 0x4, PT ;  /* 0x000000040000780c */ /* 0x010fda0003f05270 */
[----:B------:R-:W-:Y:S05]  /*0990*/  @P0 BRA `(.L_x_12) ;  /* 0x0000000000480947 */ /* 0x000fea0003800000 */
[----:B--23--:R-:W-:Y:S01]  /*09a0*/  UMOV UR4, 0x3a0 ;  /* 0x000003a000047882 */ /* 0x00cfe20000000000 */
[----:B------:R-:W-:Y:S01]  /*09b0*/  UMOV UR6, 0x400 ;  /* 0x0000040000067882 */ /* 0x000fe20000000000 */
[----:B------:R-:W-:Y:S01]  /*09c0*/  USEL UR4, UR4, 0x320, UP4 ;  /* 0x0000032004047887 */ /* 0x000fe2000a000000 */
        /* <DEDUP_REMOVED lines=10> */
[----:B--2---:R4:W2:Y:S08]  /*0a70*/  SYNCS.EXCH.64 URZ, [UR6+0x90], UR8 ;  /* 0x0000900806ff75b2 */ /* 0x0048b00008000100 */
[----:B------:R4:W3:Y:S01]  /*0a80*/  SYNCS.EXCH.64 URZ, [UR6+0xa0], UR4 ;  /* 0x0000a00406ff75b2 */ /* 0x0008e20008000100 */
[----:B------:R4:W1:Y:S01]  /*0a90*/  SYNCS.EXCH.64 URZ, [UR6+0x98], UR8 ;  /* 0x0000980806ff75b2 */ /* 0x0008620008000100 */
[----:B------:R4:W1:Y:S02]  /*0aa0*/  SYNCS.EXCH.64 URZ, [UR6+0xa8], UR4 ;  /* 0x0000a80406ff75b2 */ /* 0x0008640008000100 */
[----:B----4-:R-:W-:Y:S01]  /*0ab0*/  NOP ;  /* 0x0000000000007918 */ /* 0x010fe20000000000 */
.L_x_12:
[----:B------:R-:W4:Y:S01]  /*0ac0*/  SHFL.IDX PT, R0, R52, RZ, 0x1f ;  /* 0x00001fff34007589 */ /* 0x000f2200000e0000 */
[----:B------:R-:W-:Y:S01]  /*0ad0*/  NOP ;  /* 0x0000000000007918 */ /* 0x000fe20000000000 */
[----:B----4-:R-:W-:-:S13]  /*0ae0*/  ISETP.NE.AND P0, PT, R0, 0x5, PT ;  /* 0x000000050000780c */ /* 0x010fda0003f05270 */
[----:B------:R-:W-:Y:S05]  /*0af0*/  @P0 BRA `(.L_x_13) ;  /* 0x0000000000540947 */ /* 0x000fea0003800000 */
[----:B--23--:R-:W-:Y:S01]  /*0b00*/  UMOV UR4, 0x400 ;  /* 0x0000040000047882 */ /* 0x00cfe20000000000 */
        /* <DEDUP_REMOVED lines=14> */
[----:B------:R4:W1:Y:S01]  /*0bf0*/  SYNCS.EXCH.64 URZ, [UR4+0xd8], UR8 ;  /* 0x0000d80804ff75b2 */ /* 0x0008620008000100 */
[----:B------:R4:W1:Y:S01]  /*0c00*/  SYNCS.EXCH.64 URZ, [UR4+0xc0], UR6 ;  /* 0x0000c00604ff75b2 */ /* 0x0008620008000100 */
[----:B------:R4:W1:Y:S01]  /*0c10*/  SYNCS.EXCH.64 URZ, [UR4+0xe0], UR8 ;  /* 0x0000e00804ff75b2 */ /* 0x0008620008000100 */
[----:B------:R4:W1:Y:S01]  /*0c20*/  SYNCS.EXCH.64 URZ, [UR4+0xc8], UR6 ;  /* 0x0000c80604ff75b2 */ /* 0x0008620008000100 */
[----:B------:R4:W1:Y:S02]  /*0c30*/  SYNCS.EXCH.64 URZ, [UR4+0xe8], UR8 ;  /* 0x0000e80804ff75b2 */ /* 0x0008640008000100 */
[----:B----4-:R-:W-:Y:S01]  /*0c40*/  NOP ;  /* 0x0000000000007918 */ /* 0x010fe20000000000 */
.L_x_13:
[----:B------:R-:W4:Y:S01]  /*0c50*/  SHFL.IDX PT, R0, R52, RZ, 0x1f ;  /* 0x00001fff34007589 */ /* 0x000f2200000e0000 */
[----:B------:R-:W-:Y:S01]  /*0c60*/  ISETP.NE.OR P1, PT, RZ, UR20, !P1 ;  /* 0x00000014ff007c0c */ /* 0x000fe2000cf25670 */
        /* <DEDUP_REMOVED lines=12> */
[----:B------:R4:W3:Y:S01]  /*0d30*/  SYNCS.EXCH.64 URZ, [UR4+0x100], UR6 ;  /* 0x0001000604ff75b2 */ /* 0x0008e20008000100 */
[----:B------:R4:W1:Y:S01]  /*0d40*/  SYNCS.EXCH.64 URZ, [UR4+0xf8], UR6 ;  /* 0x0000f80604ff75b2 */ /* 0x0008620008000100 */
[----:B------:R4:W1:Y:S02]  /*0d50*/  SYNCS.EXCH.64 URZ, [UR4+0x108], UR6 ;  /* 0x0001080604ff75b2 */ /* 0x0008640008000100 */
[----:B----4-:R-:W-:Y:S01]  /*0d60*/  NOP ;  /* 0x0000000000007918 */ /* 0x010fe20000000000 */
.L_x_14:
[----:B------:R-:W-:Y:S01]  /*0d70*/  VOTEU.ALL UP0, P1 ;  /* 0x0000000000ff7886 */ /* 0x000fe20000800000 */
[----:B--23--:R-:W-:Y:S01]  /*0d80*/  UMOV UR4, 0x20 ;  /* 0x0000002000047882 */ /* 0x00cfe20000000000 */
[----:B------:R-:W2:Y:S01]  /*0d90*/  LDCU UR7, c[0x0][0x36c] ;  /* 0x00006d80ff0777ac */ /* 0x000ea20008000800 */
[----:B------:R-:W-:Y:S01]  /*0da0*/  NOP ;  /* 0x0000000000007918 */ /* 0x000fe20000000000 */
[----:B------:R-:W-:Y:S01]  /*0db0*/  LOP3.LUT R0, R65, 0x1f, RZ, 0xc0, !PT ;  /* 0x0000001f41007812 */ /* 0x000fe200078ec0ff */
[----:B------:R-:W-:Y:S01]  /*0dc0*/  @!UP0 UMOV UR6, 0x400 ;  /* 0x0000040000068882 */ /* 0x000fe20000000000 */
[----:B------:R-:W-:-:S04]  /*0dd0*/  @!UP0 UIADD3 UR4, UPT, UPT, -UR4, 0x100000, URZ ;  /* 0x0010000004048890 */ /* 0x000fc8000fffe1ff */
[----:B------:R-:W-:Y:S02]  /*0de0*/  @!UP0 USHF.L.U32 UR5, UR4, 0xb, URZ ;  /* 0x0000000b04058899 */ /* 0x000fe400080006ff */
[----:B------:R-:W-:Y:S02]  /*0df0*/  @!UP0 USHF.L.U32 UR4, UR4, 0x1, URZ ;  /* 0x0000000104048899 */ /* 0x000fe400080006ff */
[----:B------:R-:W-:Y:S01]  /*0e00*/  @!UP0 ULEA UR6, UR47, UR6, 0x18 ;  /* 0x000000062f068291 */ /* 0x000fe2000f8ec0ff */
[----:B------:R-:W-:Y:S01]  /*0e10*/  VOTEU.ALL UP0, P1 ;  /* 0x0000000000ff7886 */ /* 0x000fe20000800000 */
[----:B------:R-:W-:Y:S02]  /*0e20*/  UISETP.NE.AND UP5, UPT, UR20, URZ, UPT ;  /* 0x000000ff1400728c */ /* 0x000fe4000bfa5270 */
[----:B--2---:R-:W-:Y:S01]  /*0e30*/  UISETP.EQ.U32.AND UP6, UPT, UR7, 0x1, UPT ;  /* 0x000000010700788c */ /* 0x004fe2000bfc2070 */
[----:B------:R-:W2:Y:S07]  /*0e40*/  FENCE.VIEW.ASYNC.S ;  /* 0x00000000000073c6 */ /* 0x000eae0000000000 */
[----:B--2---:R2:W3:Y:S01]  /*0e50*/  @!UP0 SYNCS.EXCH.64 URZ, [UR6+0x110], UR4 ;  /* 0x0001100406ff85b2 */ /* 0x0044e20008000100 */
[----:B------:R-:W-:Y:S05]  /*0e60*/  BRA.U !UP6, `(.L_x_15) ;  /* 0x000000010e087547 */ /* 0x000fea000b800000 */
[----:B-1-3--:R-:W-:Y:S01]  /*0e70*/  UCGABAR_ARV ;  /* 0x00000000000079c7 */ /* 0x00afe20008000000 */
[----:B------:R-:W-:Y:S05]  /*0e80*/  BRA `(.L_x_16) ;  /* 0x0000000000047947 */ /* 0x000fea0003800000 */
.L_x_15:
[----:B-1-3--:R-:W-:Y:S01]  /*0e90*/  NOP ;  /* 0x0000000000007918 */ /* 0x00afe20000000000 */
.L_x_16:
[----:B------:R-:W1:Y:S01]  /*0ea0*/  S2UR UR22, SR_CTAID.X ;  /* 0x00000000001679c3 */ /* 0x000e620000002500 */
[----:B------:R-:W-:-:S05]  /*0eb0*/  CS2R.32 R53, SR_CgaSize ;  /* 0x0000000000357805 */ /* 0x000fca0000008a00 */
[----:B------:R-:W-:-:S05]  /*0ec0*/  IMAD R53, R53, -0xa0, RZ ;  /* 0xffffff6035357824 */ /* 0x000fca00078e02ff */
[----:B--2---:R-:W-:-:S14]  /*0ed0*/  R2UR UR5, R53 ;  /* 0x00000000350572ca */ /* 0x004fdc00000e0000 */
[----:B------:R-:W2:Y:S01]  /*0ee0*/  LDCU UR5, c[0x0][UR5+0x2b0] ;  /* 0x00005600050577ac */ /* 0x000ea20008000800 */
[----:B------:R-:W-:-:S05]  /*0ef0*/  CS2R.32 R53, SR_CgaSize ;  /* 0x0000000000357805 */ /* 0x000fca0000008a00 */
[----:B------:R-:W-:-:S05]  /*0f00*/  IMAD R53, R53, -0xa0, RZ ;  /* 0xffffff6035357824 */ /* 0x000fca00078e02ff */
[----:B------:R-:W-:-:S14]  /*0f10*/  R2UR UR4, R53 ;  /* 0x00000000350472ca */ /* 0x000fdc00000e0000 */
[----:B------:R-:W3:Y:S01]  /*0f20*/  LDCU UR4, c[0x0][UR4+0x2b4] ;  /* 0x00005680040477ac */ /* 0x000ee20008000800 */
[----:B------:R-:W4:Y:S01]  /*0f30*/  S2UR UR28, SR_CTAID.Y ;  /* 0x00000000001c79c3 */ /* 0x000f220000002600 */
[----:B------:R-:W-:-:S05]  /*0f40*/  CS2R.32 R53, SR_CgaSize ;  /* 0x0000000000357805 */ /* 0x000fca0000008a00 */
[----:B------:R-:W-:-:S05]  /*0f50*/  IMAD R53, R53, -0xa0, RZ ;  /* 0xffffff6035357824 */ /* 0x000fca00078e02ff */
[----:B------:R-:W-:-:S14]  /*0f60*/  R2UR UR7, R53 ;  /* 0x00000000350772ca */ /* 0x000fdc00000e0000 */
[----:B------:R-:W3:Y:S01]  /*0f70*/  LDCU UR7, c[0x0][UR7+0x2a4] ;  /* 0x00005480070777ac */ /* 0x000ee20008000800 */
[----:B------:R-:W-:Y:S01]  /*0f80*/  UISETP.GT.U32.AND UP0, UPT, UR68, 0xffff, UPT ;  /* 0x0000ffff4400788c */ /* 0x000fe2000bf04070 */
[----:B------:R-:W-:-:S05]  /*0f90*/  CS2R.32 R53, SR_CgaSize ;  /* 0x0000000000357805 */ /* 0x000fca0000008a00 */
[----:B------:R-:W-:-:S05]  /*0fa0*/  IMAD R53, R53, -0xa0, RZ ;  /* 0xffffff6035357824 */ /* 0x000fca00078e02ff */
[----:B------:R-:W-:-:S14]  /*0fb0*/  R2UR UR63, R53 ;  /* 0x00000000353f72ca */ /* 0x000fdc00000e0000 */
[----:B------:R-:W3:Y:S01]  /*0fc0*/  LDCU UR63, c[0x0][UR63+0x2a0] ;  /* 0x000054003f3f77ac */ /* 0x000ee20008000800 */
[----:B------:R-:W3:Y:S01]  /*0fd0*/  LDCU UR21, c[0x0][0xb24] ;  /* 0x00016480ff1577ac */ /* 0x000ee20008000800 */
[----:B------:R-:W3:Y:S01]  /*0fe0*/  LDCU UR42, c[0x0][0xb24] ;  /* 0x00016480ff2a77ac */ /* 0x000ee20008000800 */
[----:B-1----:R-:W-:Y:S01]  /*0ff0*/  I2FP.F32.U32 R3, UR22 ;  /* 0x0000001600037c45 */ /* 0x002fe20008201000 */
[----:B------:R-:W1:Y:S04]  /*1000*/  LDCU UR25, c[0x0][0xb30] ;  /* 0x00016600ff1977ac */ /* 0x000e680008000800 */
[----:B--2---:R-:W-:Y:S01]  /*1010*/  FMUL R3, R3, UR5 ;  /* 0x0000000503037c20 */ /* 0x004fe20008400000 */
[----:B------:R-:W-:Y:S01]  /*1020*/  USEL UR5, UR68, 0xffff, !UP0 ;  /* 0x0000ffff44057887 */ /* 0x000fe2000c000000 */
[----:B----4-:R-:W-:Y:S01]  /*1030*/  I2FP.F32.U32 R2, UR28 ;  /* 0x0000001c00027c45 */ /* 0x010fe20008201000 */
[----:B------:R-:W-:-:S03]  /*1040*/  USHF.L.U32 UR30, UR47, 0x8, URZ ;  /* 0x000000082f1e7899 */ /* 0x000fc600080006ff */
[----:B------:R-:W2:Y:S01]  /*1050*/  F2I.U32.TRUNC.NTZ R3, R3 ;  /* 0x0000000300037305 */ /* 0x000ea2000020f000 */
[----:B------:R-:W-:Y:S01]  /*1060*/  ULOP3.LUT UR29, UR5, 0xffff, URZ, 0xc0, !UPT ;  /* 0x0000ffff051d7892 */ /* 0x000fe2000f8ec0ff */
[----:B---3--:R-:W-:-:S06]  /*1070*/  FMUL R2, R2, UR4 ;  /* 0x0000000402027c20 */ /* 0x008fcc0008400000 */
[----:B------:R-:W3:Y:S01]  /*1080*/  F2I.U32.TRUNC.NTZ R2, R2 ;  /* 0x0000000200027305 */ /* 0x000ee2000020f000 */
[----:B--2---:R-:W-:Y:S02]  /*1090*/  R2UR UR4, R3 ;  /* 0x00000000030472ca */ /* 0x004fe400000e0000 */
[----:B------:R-:W-:Y:S02]  /*10a0*/  PRMT R3, RZ, 0x7610, R3 ;  /* 0x00007610ff037816 */ /* 0x000fe40000000003 */
[----:B---3--:R-:W-:Y:S02]  /*10b0*/  R2UR UR6, R2 ;  /* 0x00000000020672ca */ /* 0x008fe400000e0000 */
[----:B------:R-:W-:-:S07]  /*10c0*/  PRMT R2, RZ, 0x7610, R2 ;  /* 0x00007610ff027816 */ /* 0x000fce0000000002 */
[----:B------:R-:W-:-:S04]  /*10d0*/  UIADD3 UR5, UPT, UPT, -UR4, URZ, URZ ;  /* 0x000000ff04057290 */ /* 0x000fc8000fffe1ff */
[----:B------:R-:W-:Y:S02]  /*10e0*/  UIMAD UR63, UR63, UR5, UR22 ;  /* 0x000000053f3f72a4 */ /* 0x000fe4000f8e0216 */
[----:B------:R-:W-:-:S04]  /*10f0*/  UIADD3 UR4, UPT, UPT, -UR6, URZ, URZ ;  /* 0x000000ff06047290 */ /* 0x000fc8000fffe1ff */
[----:B------:R-:W-:-:S06]  /*1100*/  UIMAD UR4, UR7, UR4, UR28 ;  /* 0x00000004070472a4 */ /* 0x000fcc000f8e021c */
[----:B------:R-:W-:Y:S01]  /*1110*/  IMAD.U32 R53, RZ, RZ, UR4 ;  /* 0x00000004ff357e24 */ /* 0x000fe2000f8e00ff */
[----:B-1----:R-:W-:Y:S06]  /*1120*/  BRA.U UP5, `(.L_x_17) ;  /* 0x0000000105407547 */ /* 0x002fec000b800000 */
[----:B------:R-:W-:Y:S01]  /*1130*/  R2UR UR4, R53 ;  /* 0x00000000350472ca */ /* 0x000fe200000e0000 */
[----:B------:R-:W-:-:S12]  /*1140*/  ULOP3.LUT UR7, UR63, 0xfffffffe, URZ, 0xc0, !UPT ;  /* 0xfffffffe3f077892 */ /* 0x000fd8000f8ec0ff */
[----:B------:R-:W-:Y:S02]  /*1150*/  UISETP.NE.AND UP0, UPT, UR4, URZ, UPT ;  /* 0x000000ff0400728c */ /* 0x000fe4000bf05270 */
[----:B------:R-:W-:Y:S02]  /*1160*/  ULOP3.LUT UR4, UR63, 0x2, URZ, 0x3c, !UPT ;  /* 0x000000023f047892 */ /* 0x000fe4000f8e3cff */
[----:B------:R-:W-:Y:S02]  /*1170*/  UISETP.GT.U32.AND UP2, UPT, UR63, 0x1, UP0 ;  /* 0x000000013f00788c */ /* 0x000fe40008744070 */
[----:B------:R-:W-:Y:S02]  /*1180*/  UISETP.GT.U32.AND UP0, UPT, UR4, 0x1, UP0 ;  /* 0x000000010400788c */ /* 0x000fe40008704070 */
[----:B------:R-:W-:Y:S02]  /*1190*/  USEL UR5, URZ, 0x2, UP2 ;  /* 0x00000002ff057887 */ /* 0x000fe40009000000 */
[----:B------:R-:W-:-:S02]  /*11a0*/  USEL UR6, URZ, 0x1, UP2 ;  /* 0x00000001ff067887 */ /* 0x000fc40009000000 */
[----:B------:R-:W-:Y:S02]  /*11b0*/  USEL UR4, URZ, 0x4, UP0 ;  /* 0x00000004ff047887 */ /* 0x000fe40008000000 */
[----:B------:R-:W-:Y:S02]  /*11c0*/  USEL UR8, URZ, 0x8, UP0 ;  /* 0x00000008ff087887 */ /* 0x000fe40008000000 */
[----:B------:R-:W-:-:S03]  /*11d0*/  UIADD3 UR4, UPT, UPT, UR4, UR5, UR6 ;  /* 0x0000000504047290 */ /* 0x000fc6000fffe006 */
[----:B------:R-:W-:Y:S01]  /*11e0*/  UMOV UR5, 0x3 ;  /* 0x0000000300057882 */ /* 0x000fe20000000000 */
[----:B------:R-:W-:Y:S02]  /*11f0*/  UIADD3 UR4, UPT, UPT, UR4, UR8, URZ ;  /* 0x0000000804047290 */ /* 0x000fe4000fffe0ff */
[----:B------:R-:W-:-:S04]  /*1200*/  USHF.L.U32 UR5, UR5, UR7, URZ ;  /* 0x0000000705057299 */ /* 0x000fc800080006ff */
[----:B------:R-:W-:Y:S02]  /*1210*/  MOV R3, UR4 ;  /* 0x0000000400037c02 */ /* 0x000fe40008000f00 */
[----:B------:R-:W-:-:S07]  /*1220*/  IMAD.U32 R2, RZ, RZ, UR5 ;  /* 0x00000005ff027e24 */ /* 0x000fce000f8e00ff */
.L_x_17:
[----:B------:R-:W1:Y:S01]  /*1230*/  S2UR UR36, SR_CTAID.Z ;  /* 0x00000000002479c3 */ /* 0x000e620000002700 */
[----:B------:R-:W-:Y:S01]  /*1240*/  UISETP.GE.AND UP0, UPT, UR21, 0x1, UPT ;  /* 0x000000011500788c */ /* 0x000fe2000bf06270 */
[----:B------:R-:W-:Y:S01]  /*1250*/  UMOV UR26, 0x5 ;  /* 0x00000005001a7882 */ /* 0x000fe20000000000 */
[----:B------:R-:W-:-:S07]  /*1260*/  UMOV UR24, UR22 ;  /* 0x0000001600187c82 */ /* 0x000fce0008000000 */
[----:B------:R-:W-:Y:S05]  /*1270*/  BRA.U !UP0, `(.L_x_18) ;  /* 0x0000000108d47547 */ /* 0x000fea000b800000 */
[----:B------:R-:W2:Y:S01]  /*1280*/  LDCU.128 UR16, c[0x0][0xb10] ;  /* 0x00016200ff1077ac */ /* 0x000ea20008000c00 */
[----:B------:R-:W3:Y:S01]  /*1290*/  LDCU UR6, c[0x0][0x370] ;  /* 0x00006e00ff0677ac */ /* 0x000ee20008000800 */
[----:B------:R-:W4:Y:S01]  /*12a0*/  LDCU UR7, c[0x0][0x374] ;  /* 0x00006e80ff0777ac */ /* 0x000f220008000800 */
[----:B------:R-:W1:Y:S01]  /*12b0*/  LDCU UR23, c[0x0][0xb0c] ;  /* 0x00016180ff1777ac */ /* 0x000e620008000800 */
[----:B------:R-:W1:Y:S01]  /*12c0*/  LDCU UR24, c[0x0][0xb20] ;  /* 0x00016400ff1877ac */ /* 0x000e620008000800 */
[----:B------:R-:W1:Y:S01]  /*12d0*/  LDCU.64 UR8, c[0x0][0xb28] ;  /* 0x00016500ff0877ac */ /* 0x000e620008000a00 */
[----:B--2---:R-:W-:Y:S02]  /*12e0*/  UISETP.NE.AND UP3, UPT, UR18, 0x1, UPT ;  /* 0x000000011200788c */ /* 0x004fe4000bf65270 */
[----:B----4-:R-:W-:Y:S02]  /*12f0*/  UIMAD.WIDE.U32 UR10, UR7, UR19, URZ ;  /* 0x00000013070a72a5 */ /* 0x010fe4000f8e00ff */
[----:B---3--:R-:W-:-:S02]  /*1300*/  UIMAD.WIDE.U32 UR12, UR6, UR16, URZ ;  /* 0x00000010060c72a5 */ /* 0x008fc4000f8e00ff */
[----:B-1----:R-:W-:Y:S02]  /*1310*/  UISETP.NE.AND UP0, UPT, UR23, 0x1, UPT ;  /* 0x000000011700788c */ /* 0x002fe4000bf05270 */
[----:B------:R-:W-:Y:S01]  /*1320*/  UIMAD.WIDE.U32 UR4, UR22, UR16, URZ ;  /* 0x00000010160472a5 */ /* 0x000fe2000f8e00ff */
[----:B------:R-:W-:Y:S02]  /*1330*/  UMOV UR10, UR11 ;  /* 0x0000000b000a7c82 */ /* 0x000fe40008000000 */
[----:B------:R-:W-:Y:S01]  /*1340*/  UMOV UR12, UR13 ;  /* 0x0000000d000c7c82 */ /* 0x000fe20008000000 */
[----:B------:R-:W-:Y:S02]  /*1350*/  @UP3 USHF.R.U32.HI UR7, URZ, UR24, UR10 ;  /* 0x00000018ff073299 */ /* 0x000fe4000801160a */
[----:B------:R-:W-:Y:S01]  /*1360*/  UISETP.NE.AND UP2, UPT, UR21, 0x1, UPT ;  /* 0x000000011500788c */ /* 0x000fe2000bf45270 */
[----:B------:R-:W-:Y:S02]  /*1370*/  UMOV UR4, UR5 ;  /* 0x0000000500047c82 */ /* 0x000fe40008000000 */
[----:B------:R-:W-:-:S02]  /*1380*/  @UP0 USHF.R.U32.HI UR6, URZ, UR17, UR12 ;  /* 0x00000011ff060299 */ /* 0x000fc4000801160c */
[----:B------:R-:W-:Y:S02]  /*1390*/  USHF.R.U32.HI UR4, URZ, UR17, UR4 ;  /* 0x00000011ff047299 */ /* 0x000fe40008011604 */
[----:B------:R-:W-:Y:S02]  /*13a0*/  UIMAD.WIDE.U32 UR12, UR28, UR19, URZ ;  /* 0x000000131c0c72a5 */ /* 0x000fe4000f8e00ff */
[----:B------:R-:W-:Y:S02]  /*13b0*/  UIMAD.WIDE.U32 UR10, UR7, UR8, URZ ;  /* 0x00000008070a72a5 */ /* 0x000fe4000f8e00ff */
[----:B------:R-:W-:Y:S02]  /*13c0*/  UIMAD.WIDE.U32 UR14, UR6, UR8, URZ ;  /* 0x00000008060e72a5 */ /* 0x000fe4000f8e00ff */
[----:B------:R-:W-:-:S03]  /*13d0*/  USEL UR5, UR22, UR4, !UP0 ;  /* 0x0000000416057287 */ /* 0x000fc6000c000000 */
[----:B------:R-:W-:Y:S01]  /*13e0*/  UMOV UR4, UR13 ;  /* 0x0000000d00047c82 */ /* 0x000fe20008000000 */
[----:B------:R-:W-:Y:S01]  /*13f0*/  UMOV UR10, UR11 ;  /* 0x0000000b000a7c82 */ /* 0x000fe20008000000 */
[----:B------:R-:W-:Y:S02]  /*1400*/  USHF.R.U32.HI UR4, URZ, UR24, UR4 ;  /* 0x00000018ff047299 */ /* 0x000fe40008011604 */
[----:B------:R-:W-:Y:S01]  /*1410*/  @UP2 USHF.R.U32.HI UR7, URZ, UR9, UR10 ;  /* 0x00000009ff072299 */ /* 0x000fe2000801160a */
[----:B------:R-:W-:Y:S01]  /*1420*/  UMOV UR14, UR15 ;  /* 0x0000000f000e7c82 */ /* 0x000fe20008000000 */
[----:B------:R-:W-:Y:S02]  /*1430*/  USEL UR4, UR28, UR4, !UP3 ;  /* 0x000000041c047287 */ /* 0x000fe4000d800000 */
[----:B------:R-:W-:Y:S02]  /*1440*/  @UP2 USHF.R.U32.HI UR6, URZ, UR9, UR14 ;  /* 0x00000009ff062299 */ /* 0x000fe4000801160e */
[----:B------:R-:W-:-:S02]  /*1450*/  UIMAD UR7, UR7, UR21, URZ ;  /* 0x00000015070772a4 */ /* 0x000fc4000f8e02ff */
[----:B------:R-:W-:Y:S02]  /*1460*/  UIMAD UR12, UR6, UR21, URZ ;  /* 0x00000015060c72a4 */ /* 0x000fe4000f8e02ff */
[----:B------:R-:W-:Y:S02]  /*1470*/  UISETP.GE.AND UP0, UPT, UR4, UR7, UPT ;  /* 0x000000070400728c */ /* 0x000fe4000bf06270 */
[----:B------:R-:W-:Y:S02]  /*1480*/  UIMAD.WIDE.U32 UR10, UR4, UR8, URZ ;  /* 0x00000008040a72a5 */ /* 0x000fe4000f8e00ff */
[----:B------:R-:W-:Y:S02]  /*1490*/  UISETP.GE.OR UP0, UPT, UR5, UR12, UP0 ;  /* 0x0000000c0500728c */ /* 0x000fe40008706670 */
[----:B------:R-:W-:Y:S02]  /*14a0*/  UIMAD.WIDE.U32 UR12, UR5, UR8, URZ ;  /* 0x00000008050c72a5 */ /* 0x000fe4000f8e00ff */
[----:B------:R-:W-:Y:S01]  /*14b0*/  UIADD3 UR10, UPT, UPT, -UR4, URZ, URZ ;  /* 0x000000ff040a7290 */ /* 0x000fe2000fffe1ff */
[----:B------:R-:W-:Y:S01]  /*14c0*/  UMOV UR8, UR11 ;  /* 0x0000000b00087c82 */ /* 0x000fe20008000000 */
[----:B------:R-:W-:-:S02]  /*14d0*/  UIADD3 UR24, UPT, UPT, -UR5, URZ, URZ ;  /* 0x000000ff05187290 */ /* 0x000fc4000fffe1ff */
[----:B------:R-:W-:-:S03]  /*14e0*/  USHF.R.U32.HI UR8, URZ, UR9, UR8 ;  /* 0x00000009ff087299 */ /* 0x000fc60008011608 */
[----:B------:R-:W-:Y:S01]  /*14f0*/  @!UP0 UMOV UR7, UR13 ;  /* 0x0000000d00078c82 */ /* 0x000fe20008000000 */
[----:B------:R-:W-:Y:S02]  /*1500*/  UIMAD UR28, UR18, UR10, UR28 ;  /* 0x0000000a121c72a4 */ /* 0x000fe4000f8e021c */
[----:B------:R-:W-:Y:S02]  /*1510*/  USEL UR8, UR4, UR8, !UP2 ;  /* 0x0000000804087287 */ /* 0x000fe4000d000000 */
[----:B------:R-:W-:Y:S02]  /*1520*/  @!UP0 USHF.R.U32.HI UR7, URZ, UR9, UR7 ;  /* 0x00000009ff078299 */ /* 0x000fe40008011607 */
[----:B------:R-:W-:Y:S02]  /*1530*/  UIADD3 UR9, UPT, UPT, -UR8, URZ, URZ ;  /* 0x000000ff08097290 */ /* 0x000fe4000fffe1ff */
[----:B------:R-:W-:Y:S02]  /*1540*/  @!UP0 USEL UR7, UR5, UR7, !UP2 ;  /* 0x0000000705078287 */ /* 0x000fe4000d000000 */
[----:B------:R-:W-:-:S02]  /*1550*/  UIMAD UR9, UR21, UR9, UR4 ;  /* 0x00000009150972a4 */ /* 0x000fc4000f8e0204 */
[----:B------:R-:W-:Y:S02]  /*1560*/  @!UP0 UIADD3 UR8, UPT, UPT, UR8, -UR7, URZ ;  /* 0x8000000708088290 */ /* 0x000fe4000fffe0ff */
[----:B------:R-:W-:Y:S02]  /*1570*/  @!UP0 UIMAD UR6, UR9, UR6, UR7 ;  /* 0x00000006090682a4 */ /* 0x000fe4000f8e0207 */
[----:B------:R-:W-:Y:S02]  /*1580*/  @!UP0 UIMAD UR4, UR8, UR21, UR5 ;  /* 0x00000015080482a4 */ /* 0x000fe4000f8e0205 */
[----:B------:R-:W-:Y:S02]  /*1590*/  UIMAD UR24, UR23, UR24, UR22 ;  /* 0x00000018171872a4 */ /* 0x000fe4000f8e0216 */
[----:B------:R-:W-:Y:S01]  /*15a0*/  UIMAD UR28, UR4, UR18, UR28 ;  /* 0x00000012041c72a4 */ /* 0x000fe2000f8e021c */
[----:B------:R-:W-:Y:S02]  /*15b0*/  @!UP0 UMOV UR5, UR6 ;  /* 0x0000000600058c82 */ /* 0x000fe40008000000 */
[----:B------:R-:W-:-:S12]  /*15c0*/  UIMAD UR24, UR5, UR23, UR24 ;  /* 0x00000017051872a4 */ /* 0x000fd8000f8e0218 */
.L_x_18:
[----:B------:R-:W-:Y:S02]  /*15d0*/  UISETP.NE.AND UP2, UPT, UR25, 0x1, UPT ;  /* 0x000000011900788c */ /* 0x000fe4000bf45270 */
[----:B------:R-:W-:Y:S02]  /*15e0*/  UISETP.NE.AND UP0, UPT, UR20, 0x2, UPT ;  /* 0x000000021400788c */ /* 0x000fe4000bf05270 */
[----:B------:R-:W-:Y:S02]  /*15f0*/  ULOP3.LUT UR30, UR30, 0x200, URZ, 0xc0, !UPT ;  /* 0x000002001e1e7892 */ /* 0x000fe4000f8ec0ff */
[----:B------:R-:W-:-:S03]  /*1600*/  USHF.L.U32 UR29, UR26, UR29, URZ ;  /* 0x0000001d1a1d7299 */ /* 0x000fc600080006ff */
[----:B------:R-:W-:Y:S09]  /*1610*/  BRA.U UP2, `(.L_x_19) ;  /* 0x0000000102407547 */ /* 0x000ff2000b800000 */
[----:B------:R-:W2:Y:S01]  /*1620*/  LDCU.128 UR8, c[0x0][0xb10] ;  /* 0x00016200ff0877ac */ /* 0x000ea20008000c00 */
[----:B------:R-:W3:Y:S01]  /*1630*/  LDCU UR12, c[0x0][0xb0c] ;  /* 0x00016180ff0c77ac */ /* 0x000ee20008000800 */
[----:B------:R-:W4:Y:S01]  /*1640*/  LDCU UR13, c[0x0][0xb20] ;  /* 0x00016400ff0d77ac */ /* 0x000f220008000800 */
[----:B--2---:R-:W-:Y:S02]  /*1650*/  UIMAD.WIDE.U32 UR4, UR24, UR8, URZ ;  /* 0x00000008180472a5 */ /* 0x004fe4000f8e00ff */
[----:B------:R-:W-:Y:S02]  /*1660*/  UIMAD.WIDE.U32 UR6, UR28, UR11, URZ ;  /* 0x0000000b1c0672a5 */ /* 0x000fe4000f8e00ff */
[----:B---3--:R-:W-:Y:S02]  /*1670*/  UISETP.NE.AND UP2, UPT, UR12, 0x1, UPT ;  /* 0x000000010c00788c */ /* 0x008fe4000bf45270 */
[----:B------:R-:W-:-:S03]  /*1680*/  USHF.R.U32.HI UR5, URZ, UR9, UR5 ;  /* 0x00000009ff057299 */ /* 0x000fc60008011605 */
[----:B------:R-:W-:Y:S01]  /*1690*/  UMOV UR4, UR7 ;  /* 0x0000000700047c82 */ /* 0x000fe20008000000 */
[----:B------:R-:W-:Y:S02]  /*16a0*/  USEL UR5, UR24, UR5, !UP2 ;  /* 0x0000000518057287 */ /* 0x000fe4000d000000 */
[----:B------:R-:W-:Y:S02]  /*16b0*/  UISETP.NE.AND UP2, UPT, UR10, 0x1, UPT ;  /* 0x000000010a00788c */ /* 0x000fe4000bf45270 */
[----:B----4-:R-:W-:-:S04]  /*16c0*/  USHF.R.U32.HI UR4, URZ, UR13, UR4 ;  /* 0x0000000dff047299 */ /* 0x010fc80008011604 */
[----:B------:R-:W-:-:S04]  /*16d0*/  USEL UR4, UR28, UR4, !UP2 ;  /* 0x000000041c047287 */ /* 0x000fc8000d000000 */
[----:B------:R-:W-:Y:S02]  /*16e0*/  UIADD3 UR6, UPT, UPT, -UR4, UR5, URZ ;  /* 0x0000000504067290 */ /* 0x000fe4000fffe1ff */
[----:B------:R-:W-:Y:S02]  /*16f0*/  UIADD3 UR4, UPT, UPT, UR4, -UR5, URZ ;  /* 0x8000000504047290 */ /* 0x000fe4000fffe0ff */
[----:B------:R-:W-:Y:S02]  /*1700*/  UIMAD UR28, UR6, UR10, UR28 ;  /* 0x0000000a061c72a4 */ /* 0x000fe4000f8e021c */
[----:B------:R-:W-:-:S12]  /*1710*/  UIMAD UR24, UR4, UR12, UR24 ;  /* 0x0000000c041872a4 */ /* 0x000fd8000f8e0218 */
.L_x_19:
[----:B------:R-:W-:Y:S05]  /*1720*/  BRA.U !UP6, `(.L_x_20) ;  /* 0x000000010e0c7547 */ /* 0x000fea000b800000 */
[----:B------:R-:W-:Y:S01]  /*1730*/  UCGABAR_WAIT ;  /* 0x0000000000007dc7 */ /* 0x000fe20008000000 */
[----:B------:R-:W-:Y:S01]  /*1740*/  CCTL.IVALL ;  /* 0x00000000ff00798f */ /* 0x000fe20002000000 */
[----:B------:R-:W-:Y:S05]  /*1750*/  BRA `(.L_x_21) ;  /* 0x0000000000047947 */ /* 0x000fea0003800000 */
.L_x_20:
[----:B------:R-:W-:Y:S06]  /*1760*/  BAR.SYNC.DEFER_BLOCKING 0x0 ;  /* 0x0000000000007b1d */ /* 0x000fec0000010000 */
.L_x_21:
[----:B------:R-:W-:Y:S05]  /*1770*/  BRA.U UP0, `(.L_x_22) ;  /* 0x00000015005c7547 */ /* 0x000fea000b800000 */
[----:B------:R-:W2:Y:S01]  /*1780*/  LDCU UR6, c[0x0][0x38c] ;  /* 0x00007180ff0677ac */ /* 0x000ea20008000800 */
[----:B------:R-:W-:Y:S01]  /*1790*/  PLOP3.LUT P1, PT, PT, PT, UP4, 0x80, 0x8 ;  /* 0x000000000008781c */ /* 0x000fe20003f2f048 */
[----:B------:R-:W-:Y:S01]  /*17a0*/  IMAD.MOV.U32 R12, RZ, RZ, 0x1 ;  /* 0x00000001ff0c7424 */ /* 0x000fe200078e00ff */
[----:B------:R-:W-:Y:S01]  /*17b0*/  ISETP.NE.AND P2, PT, R0, RZ, P3 ;  /* 0x000000ff0000720c */ /* 0x000fe20001f45270 */
[----:B------:R-:W-:Y:S01]  /*17c0*/  UISETP.NE.AND UP1, UPT, UR20, URZ, UPT ;  /* 0x000000ff1400728c */ /* 0x000fe2000bf25270 */
[----:B------:R-:W-:Y:S02]  /*17d0*/  PLOP3.LUT P1, PT, P1, PT, PT, 0x8, 0x80 ;  /* 0x000000000080781c */ /* 0x000fe40000f2e170 */
[----:B------:R-:W-:Y:S01]  /*17e0*/  CS2R R10, SRZ ;  /* 0x00000000000a7805 */ /* 0x000fe2000001ff00 */
[----:B------:R-:W-:Y:S01]  /*17f0*/  IMAD.MOV.U32 R9, RZ, RZ, RZ ;  /* 0x000000ffff097224 */ /* 0x000fe200078e00ff */
[----:B------:R-:W3:Y:S01]  /*1800*/  LDCU UR48, c[0x0][0x370] ;  /* 0x00006e00ff3077ac */ /* 0x000ee20008000800 */
[----:B------:R-:W-:Y:S01]  /*1810*/  IMAD.MOV.U32 R8, RZ, RZ, 0x1 ;  /* 0x00000001ff087424 */ /* 0x000fe200078e00ff */
[----:B------:R-:W-:Y:S01]  /*1820*/  USEL UR31, UR43, 0x2, UP1 ;  /* 0x000000022b1f7887 */ /* 0x000fe20008800000 */
[----:B------:R-:W4:Y:S01]  /*1830*/  LDCU.64 UR40, c[0x0][0x348] ;  /* 0x00006900ff2877ac */ /* 0x000f220008000a00 */
[----:B--2---:R-:W-:-:S02]  /*1840*/  UIADD3 UR5, UPT, UPT, UR6, 0x3f, URZ ;  /* 0x0000003f06057890 */ /* 0x004fc4000fffe0ff */
[----:B------:R-:W-:Y:S02]  /*1850*/  USHF.L.U32 UR55, UR22, 0x7, URZ ;  /* 0x0000000716377899 */ /* 0x000fe400080006ff */
[----:B------:R-:W-:Y:S02]  /*1860*/  USHF.R.S32.HI UR4, URZ, 0x1f, UR5 ;  /* 0x0000001fff047899 */ /* 0x000fe40008011405 */
[----:B------:R-:W-:Y:S02]  /*1870*/  UIADD3 UR54, UPT, UPT, UR6, 0x7e, URZ ;  /* 0x0000007e06367890 */ /* 0x000fe4000fffe0ff */
[----:B------:R-:W-:Y:S02]  /*1880*/  ULEA.HI UR4, UR4, UR5, URZ, 0x6 ;  /* 0x0000000504047291 */ /* 0x000fe4000f8f30ff */
[----:B------:R-:W-:Y:S02]  /*1890*/  USHF.L.U32 UR5, UR22, 0x5, URZ ;  /* 0x0000000516057899 */ /* 0x000fe400080006ff */
[----:B------:R-:W-:-:S02]  /*18a0*/  USHF.R.S32.HI UR50, URZ, 0x6, UR4 ;  /* 0x00000006ff327899 */ /* 0x000fc40008011404 */
[----:B------:R-:W-:Y:S02]  /*18b0*/  UIADD3 UR4, UPT, UPT, UR6, -0x1, URZ ;  /* 0xffffffff06047890 */ /* 0x000fe4000fffe0ff */
[----:B------:R-:W-:Y:S02]  /*18c0*/  UISETP.LT.U32.AND UP0, UPT, UR50, 0x4, UPT ;  /* 0x000000043200788c */ /* 0x000fe4000bf01070 */
[----:B------:R-:W-:Y:S02]  /*18d0*/  UISETP.GE.U32.AND UP2, UPT, UR4, -0x7f, UPT ;  /* 0xffffff810400788c */ /* 0x000fe4000bf46070 */
[----:B------:R-:W-:Y:S02]  /*18e0*/  USEL UR49, UR50, 0x4, UP0 ;  /* 0x0000000432317887 */ /* 0x000fe40008000000 */
[----:B------:R-:W-:Y:S02]  /*18f0*/  ULOP3.LUT UR5, UR5, 0x20, URZ, 0xc0, !UPT ;  /* 0x0000002005057892 */ /* 0x000fe4000f8ec0ff */
[----:B------:R-:W-:Y:S01]  /*1900*/  UIADD3 UR4, UPT, UPT, UR49, -0x1, URZ ;  /* 0xffffffff31047890 */ /* 0x000fe2000fffe0ff */
[----:B------:R-:W2:Y:S04]  /*1910*/  LDCU UR46, c[0x0][0x374] ;  /* 0x00006e80ff2e77ac */ /* 0x000ea80008000800 */
[----:B------:R-:W-:-:S02]  /*1920*/  @UP2 UIADD3 UR4, UPT, UPT, UR49, URZ, URZ ;  /* 0x000000ff31042290 */ /* 0x000fc4000fffe0ff */
[----:B------:R-:W-:Y:S02]  /*1930*/  ULEA.HI UR52, UR30, UR5, URZ, 0x1b ;  /* 0x000000051e347291 */ /* 0x000fe4000f8fd8ff */
[----:B------:R-:W-:Y:S02]  /*1940*/  UIADD3 UR53, UPT, UPT, UR50, -UR49, URZ ;  /* 0x8000003132357290 */ /* 0x000fe4000fffe0ff */
[----:B------:R-:W-:Y:S02]  /*1950*/  UIADD3 UR43, UPT, UPT, UR4, 0x1, URZ ;  /* 0x00000001042b7890 */ /* 0x000fe4000fffe0ff */
[----:B------:R-:W-:Y:S01]  /*1960*/  UIADD3 UR51, UPT, UPT, -UR4, URZ, URZ ;  /* 0x000000ff04337290 */ /* 0x000fe2000fffe1ff */
[----:B---34-:R-:W-:-:S11]  /*1970*/  UMOV UR15, URZ ;  /* 0x000000ff000f7c82 */ /* 0x018fd60008000000 */
.L_x_44:
[----:B------:R-:W-:Y:S01]  /*1980*/  UISETP.NE.AND UP0, UPT, UR47, URZ, UPT ;  /* 0x000000ff2f00728c */ /* 0x000fe2000bf05270 */
[----:B------:R-:W3:Y:S08]  /*1990*/  S2UR UR47, SR_CgaCtaId ;  /* 0x00000000002f79c3 */ /* 0x000ef00000008800 */
[----:B------:R-:W-:Y:S05]  /*19a0*/  BRA.U UP0, `(.L_x_23) ;  /* 0x0000000100347547 */ /* 0x000fea000b800000 */
[----:B------:R-:W4:Y:S01]  /*19b0*/  S2R R0, SR_CgaCtaId ;  /* 0x0000000000007919 */ /* 0x000f220000008800 */
[----:B------:R-:W-:-:S04]  /*19c0*/  MOV R2, 0x400 ;  /* 0x0000040000027802 */ /* 0x000fc80000000f00 */
[----:B----4-:R-:W-:Y:S02]  /*19d0*/  LEA R0, R0, R2, 0x18 ;  /* 0x0000000200007211 */ /* 0x010fe400078ec0ff */
[----:B------:R-:W-:-:S03]  /*19e0*/  SHF.L.U32 R2, R8, 0x1f, RZ ;  /* 0x0000001f08027819 */ /* 0x000fc600000006ff */
[----:B------:R-:W-:-:S04]  /*19f0*/  IMAD R0, R9, 0x8, R0 ;  /* 0x0000000809007824 */ /* 0x000fc800078e0200 */
[----:B------:R-:W4:Y:S02]  /*1a00*/  SYNCS.PHASECHK.TRANS64.TRYWAIT P0, [R0+URZ+0x100], R2 ;  /* 0x00010002000075a7 */ /* 0x000f2400080011ff */
[----:B----4-:R-:W-:Y:S05]  /*1a10*/  @!P0 BRA `(.L_x_24) ;  /* 0x00000070000c8947 */ /* 0x010fea0003800000 */
.L_x_151:
[----:B------:R-:W-:Y:S01]  /*1a20*/  VIADD R9, R9, 0x1 ;  /* 0x0000000109097836 */ /* 0x000fe20000000000 */
[----:B------:R4:W-:Y:S04]  /*1a30*/  SYNCS.ARRIVE.TRANS64.A1T0 RZ, [R0+URZ+0xf0], RZ ;  /* 0x0000f0ff00ff79a7 */ /* 0x0009e800081000ff */
[----:B------:R-:W-:-:S04]  /*1a40*/  ISETP.NE.AND P0, PT, R9, 0x2, PT ;  /* 0x000000020900780c */ /* 0x000fc80003f05270 */
[----:B------:R-:W-:Y:S02]  /*1a50*/  SEL R9, R9, RZ, P0 ;  /* 0x000000ff09097207 */ /* 0x000fe40000000000 */
[----:B----4-:R-:W-:-:S04]  /*1a60*/  SEL R0, RZ, 0x1, P0 ;  /* 0x00000001ff007807 */ /* 0x010fc80000000000 */
[----:B------:R-:W-:-:S07]  /*1a70*/  LOP3.LUT R8, R8, R0, RZ, 0x3c, !PT ;  /* 0x0000000008087212 */ /* 0x000fce00078e3cff */
.L_x_23:
[----:B------:R-:W-:Y:S01]  /*1a80*/  UMOV UR14, 0x400 ;  /* 0x00000400000e7882 */ /* 0x000fe20000000000 */
[----:B------:R-:W-:Y:S01]  /*1a90*/  SHF.L.U32 R0, R12, 0x1f, RZ ;  /* 0x0000001f0c007819 */ /* 0x000fe200000006ff */
[----:B---3--:R-:W-:Y:S02]  /*1aa0*/  ULEA UR14, UR47, UR14, 0x18 ;  /* 0x0000000e2f0e7291 */ /* 0x008fe4000f8ec0ff */
[----:B------:R-:W-:Y:S02]  /*1ab0*/  UISETP.GE.U32.AND UP0, UPT, UR54, 0x7f, UPT ;  /* 0x0000007f3600788c */ /* 0x000fe4000bf06070 */
[----:B------:R-:W-:Y:S02]  /*1ac0*/  ULEA UR4, UR15, UR14, 0x3 ;  /* 0x0000000e0f047291 */ /* 0x000fe4000f8e18ff */
[----:B------:R-:W-:Y:S01]  /*1ad0*/  ULEA UR19, UR28, UR52, 0x6 ;  /* 0x000000341c137291 */ /* 0x000fe2000f8e30ff */
[----:B------:R-:W-:-:S06]  /*1ae0*/  UMOV UR13, URZ ;  /* 0x000000ff000d7c82 */ /* 0x000fcc0008000000 */
[----:B------:R3:W4:Y:S01]  /*1af0*/  SYNCS.PHASECHK.TRANS64.TRYWAIT P0, [UR4+0x20], R0 ;  /* 0x00002000ff0075a7 */ /* 0x0007220008001104 */
[----:B------:R-:W-:-:S04]  /*1b00*/  ULEA.HI UR4, UR24, UR24, URZ, 0x1 ;  /* 0x0000001818047291 */ /* 0x000fc8000f8f08ff */
[----:B------:R-:W-:-:S04]  /*1b10*/  USHF.L.U32 UR4, UR4, 0x7, URZ ;  /* 0x0000000704047899 */ /* 0x000fc800080006ff */
[----:B------:R-:W-:-:S04]  /*1b20*/  ULOP3.LUT UR35, UR4, 0xffffff00, URZ, 0xc0, !UPT ;  /* 0xffffff0004237892 */ /* 0x000fc8000f8ec0ff */
[----:B------:R-:W-:Y:S01]  /*1b30*/  ULOP3.LUT UR35, UR35, 0x80, UR55, 0xf8, !UPT ;  /* 0x0000008023237892 */ /* 0x000fe2000f8ef837 */
[----:B------:R-:W-:Y:S11]  /*1b40*/  BRA.U !UP0, `(.L_x_25) ;  /* 0x0000000108f87547 */ /* 0x000ff6000b800000 */
[----:B------:R-:W-:Y:S01]  /*1b50*/  UMOV UR21, UR51 ;  /* 0x0000003300157c82 */ /* 0x000fe20008000000 */
[----:B------:R-:W-:Y:S01]  /*1b60*/  UMOV UR4, UR15 ;  /* 0x0000000f00047c82 */ /* 0x000fe20008000000 */
[----:B------:R-:W-:-:S05]  /*1b70*/  UMOV UR26, 0x20 ;  /* 0x00000020001a7882 */ /* 0x000fca0000000000 */
.L_x_31:
[----:B------:R-:W-:Y:S01]  /*1b80*/  ULEA UR33, UR4, UR14, 0x3 ;  /* 0x0000000e04217291 */ /* 0x000fe2000f8e18ff */
[----:B------:R-:W-:Y:S01]  /*1b90*/  @P3 MOV R2, 0x14000 ;  /* 0x0001400000023802 */ /* 0x000fe20000000f00 */
[----:B--2-4-:R-:W-:Y:S10]  /*1ba0*/  @P0 BRA `(.L_x_26) ;  /* 0x00000000000c0947 */ /* 0x014ff40003800000 */
[----:B------:R-:W-:-:S04]  /*1bb0*/  SHF.L.U32 R3, R12, 0x1f, RZ ;  /* 0x0000001f0c037819 */ /* 0x000fc800000006ff */
[----:B------:R-:W4:Y:S02]  /*1bc0*/  SYNCS.PHASECHK.TRANS64.TRYWAIT P0, [UR33+0x20], R3 ;  /* 0x00002003ff0075a7 */ /* 0x000f240008001121 */
[----:B----4-:R-:W-:Y:S05]  /*1bd0*/  @!P0 BRA `(.L_x_27) ;  /* 0x0000006c00b08947 */ /* 0x010fea0003800000 */
.L_x_26:
[----:B------:R4:W-:Y:S01]  /*1be0*/  @P3 SYNCS.ARRIVE.TRANS64 RZ, [UR33], R2 ;  /* 0x00000002ffff39a7 */ /* 0x0009e20008000021 */
[----:B------:R-:W-:Y:S02]  /*1bf0*/  ULOP3.LUT UR5, UR31, 0x2, URZ, 0xfc, !UPT ;  /* 0x000000021f057892 */ /* 0x000fe4000f8efcff */
[----:B------:R-:W-:Y:S02]  /*1c00*/  UIADD3 UR21, UPT, UPT, UR21, 0x1, URZ ;  /* 0x0000000115157890 */ /* 0x000fe4000fffe0ff */
[----:B------:R-:W-:Y:S02]  /*1c10*/  UISETP.NE.AND UP0, UPT, UR5, 0x2, UPT ;  /* 0x000000020500788c */ /* 0x000fe4000bf05270 */
[----:B------:R-:W-:-:S07]  /*1c20*/  UISETP.NE.AND UP2, UPT, UR21, 0x1, UPT ;  /* 0x000000011500788c */ /* 0x000fce000bf45270 */
[----:B------:R-:W-:Y:S05]  /*1c30*/  BRA.U UP0, `(.L_x_28) ;  /* 0x0000000100047547 */ /* 0x000fea000b800000 */
[----:B-12---:R-:W-:Y:S05]  /*1c40*/  BPT.TRAP 0x1 ;  /* 0x000000040000795c */ /* 0x006fea0000300000 */
.L_x_28:
[----:B------:R-:W-:Y:S04]  /*1c50*/  BSSY.RECONVERGENT B0, `(.L_x_29) ;  /* 0x0000003000007945 */ /* 0x000fe80003800200 */
[----:B------:R-:W-:Y:S05]  /*1c60*/  @!P2 BRA `(.L_x_30) ;  /* 0x000000000004a947 */ /* 0x000fea0003800000 */
[----:B-12---:R-:W-:Y:S05]  /*1c70*/  BPT.TRAP 0x1 ;  /* 0x000000040000795c */ /* 0x006fea0000300000 */
.L_x_30:
[----:B-12---:R-:W-:Y:S05]  /*1c80*/  BSYNC.RECONVERGENT B0 ;  /* 0x0000000000007941 */ /* 0x006fea0003800200 */
.L_x_29:
[----:B------:R-:W-:Y:S02]  /*1c90*/  UIADD3 UR5, UPT, UPT, UR4, 0x1, URZ ;  /* 0x0000000104057890 */ /* 0x000fe4000fffe0ff */
[----:B------:R-:W-:Y:S02]  /*1ca0*/  ULEA UR8, UR4, UR30, 0xb ;  /* 0x0000001e04087291 */ /* 0x000fe4000f8e58ff */
[----:B------:R-:W-:Y:S02]  /*1cb0*/  UISETP.NE.AND UP0, UPT, UR5, 0x4, UPT ;  /* 0x000000040500788c */ /* 0x000fe4000bf05270 */
[----:B------:R-:W-:Y:S02]  /*1cc0*/  ULEA UR24, UR4, UR14, 0xf ;  /* 0x0000000e04187291 */ /* 0x000fe4000f8e78ff */
[----:B------:R-:W-:Y:S02]  /*1cd0*/  USEL UR6, URZ, 0x1, UP0 ;  /* 0x00000001ff067887 */ /* 0x000fe40008000000 */
[----:B------:R-:W-:-:S02]  /*1ce0*/  USEL UR15, UR5, URZ, UP0 ;  /* 0x000000ff050f7287 */ /* 0x000fc40008000000 */
[----:B------:R-:W-:Y:S02]  /*1cf0*/  UIADD3 UR4, UP0, UPT, UR40, 0x180, URZ ;  /* 0x0000018028047890 */ /* 0x000fe4000ff1e0ff */
[----:B------:R-:W-:Y:S01]  /*1d00*/  ULEA UR5, UR15, UR14, 0x3 ;  /* 0x0000000e0f057291 */ /* 0x000fe2000f8e18ff */
[----:B------:R-:W-:Y:S01]  /*1d10*/  LOP3.LUT R12, R12, UR6, RZ, 0x3c, !PT ;  /* 0x000000060c0c7c12 */ /* 0x000fe2000f8e3cff */
[----:B------:R-:W-:Y:S02]  /*1d20*/  UIADD3 UR6, UP1, UPT, UR40, 0x80, URZ ;  /* 0x0000008028067890 */ /* 0x000fe4000ff3e0ff */
[----:B------:R-:W-:Y:S01]  /*1d30*/  ULEA UR8, UR8, UR14, 0x2 ;  /* 0x0000000e08087291 */ /* 0x000fe2000f8e10ff */
[----:B---3--:R-:W-:Y:S01]  /*1d40*/  SHF.L.U32 R0, R12, 0x1f, RZ ;  /* 0x0000001f0c007819 */ /* 0x008fe200000006ff */
[----:B------:R-:W-:Y:S02]  /*1d50*/  UIADD3 UR34, UPT, UPT, UR26, -0x20, URZ ;  /* 0xffffffe01a227890 */ /* 0x000fe4000fffe0ff */
[----:B------:R-:W-:Y:S01]  /*1d60*/  ULOP3.LUT UR33, UR33, 0xfefffff8, URZ, 0xc0, !UPT ;  /* 0xfefffff821217892 */ /* 0x000fe2000f8ec0ff */
[----:B------:R1:W2:Y:S01]  /*1d70*/  SYNCS.PHASECHK.TRANS64.TRYWAIT P0, [UR5+0x20], R0 ;  /* 0x00002000ff0075a7 */ /* 0x0002a20008001105 */
[----:B------:R-:W-:-:S02]  /*1d80*/  UIADD3.X UR7, UPT, UPT, URZ, UR41, URZ, UP1, !UPT ;  /* 0x00000029ff077290 */ /* 0x000fc40008ffe4ff */
[----:B------:R-:W-:Y:S02]  /*1d90*/  UIADD3 UR32, UPT, UPT, UR24, 0x8400, URZ ;  /* 0x0000840018207890 */ /* 0x000fe4000fffe0ff */
[----:B------:R-:W-:Y:S02]  /*1da0*/  UIADD3 UR24, UPT, UPT, UR24, 0xc400, URZ ;  /* 0x0000c40018187890 */ /* 0x000fe4000fffe0ff */
[----:B------:R-:W-:Y:S02]  /*1db0*/  UIADD3.X UR5, UPT, UPT, URZ, UR41, URZ, UP0, !UPT ;  /* 0x00000029ff057290 */ /* 0x000fe400087fe4ff */
[----:B------:R-:W-:Y:S02]  /*1dc0*/  UIADD3 UR16, UPT, UPT, UR8, 0x28400, URZ ;  /* 0x0002840008107890 */ /* 0x000fe4000fffe0ff */
[----:B------:R-:W-:Y:S02]  /*1dd0*/  UPRMT UR13, URZ, 0x5410, UR29 ;  /* 0x00005410ff0d7896 */ /* 0x000fe4000800001d */
[----:B------:R-:W-:Y:S01]  /*1de0*/  UIADD3 UR8, UPT, UPT, UR8, 0x29400, URZ ;  /* 0x0002940008087890 */ /* 0x000fe2000fffe0ff */
[----:B------:R-:W-:Y:S01]  /*1df0*/  UMOV UR22, 0x0 ;  /* 0x0000000000167882 */ /* 0x000fe20000000000 */
[----:B------:R-:W-:Y:S01]  /*1e00*/  UMOV UR23, 0x10000000 ;  /* 0x1000000000177882 */ /* 0x000fe20000000000 */
[----:B------:R-:W-:Y:S01]  /*1e10*/  UMOV UR27, UR35 ;  /* 0x00000023001b7c82 */ /* 0x000fe20008000000 */
[----:B------:R-:W-:Y:S01]  /*1e20*/  UMOV UR28, UR36 ;  /* 0x00000024001c7c82 */ /* 0x000fe20008000000 */
[----:B------:R-:W-:Y:S01]  /*1e30*/  UMOV UR25, UR33 ;  /* 0x0000002100197c82 */ /* 0x000fe20008000000 */
[----:B------:R-:W-:Y:S01]  /*1e40*/  UMOV UR20, UR36 ;  /* 0x0000002400147c82 */ /* 0x000fe20008000000 */
[----:B------:R-:W-:Y:S01]  /*1e50*/  UMOV UR17, UR33 ;  /* 0x0000002100117c82 */ /* 0x000fe20008000000 */
[----:B------:R-:W-:Y:S01]  /*1e60*/  UMOV UR18, UR34 ;  /* 0x0000002200127c82 */ /* 0x000fe20008000000 */
[----:B------:R-:W-:Y:S01]  /*1e70*/  UTMALDG.3D.2CTA [UR32], [UR6], desc[UR22] ;  /* 0x00001620060075b4 */ /* 0x000fe20008211000 */
[----:B------:R-:W-:Y:S01]  /*1e80*/  UMOV UR10, UR26 ;  /* 0x0000001a000a7c82 */ /* 0x000fe20008000000 */
[----:B------:R-:W-:Y:S01]  /*1e90*/  UMOV UR11, UR19 ;  /* 0x00000013000b7c82 */ /* 0x000fe20008000000 */
[----:B------:R-:W-:Y:S01]  /*1ea0*/  UMOV UR12, UR36 ;  /* 0x00000024000c7c82 */ /* 0x000fe20008000000 */
[----:B------:R-:W-:Y:S01]  /*1eb0*/  UMOV UR9, UR33 ;  /* 0x0000002100097c82 */ /* 0x000fe20008000000 */
[----:B------:R3:W-:Y:S01]  /*1ec0*/  UTMALDG.3D.2CTA [UR24], [UR6], desc[UR22] ;  /* 0x00001618060075b4 */ /* 0x0007e20008211000 */
[----:B------:R-:W-:Y:S01]  /*1ed0*/  UTMALDG.3D.MULTICAST.2CTA [UR16], [UR4], UR13, desc[UR22] ;  /* 0x00001610040073b4 */ /* 0x000fe2000821180d */
[----:B------:R4:W-:Y:S01]  /*1ee0*/  UTMALDG.3D.MULTICAST.2CTA [UR8], [UR4], UR13, desc[UR22] ;  /* 0x00001608040073b4 */ /* 0x0009e2000821180d */
[----:B---3--:R-:W-:Y:S01]  /*1ef0*/  UIADD3 UR26, UPT, UPT, UR26, 0x40, URZ ;  /* 0x000000401a1a7890 */ /* 0x008fe2000fffe0ff */
[----:B----4-:R-:W-:Y:S01]  /*1f00*/  UMOV UR13, UR43 ;  /* 0x0000002b000d7c82 */ /* 0x010fe20008000000 */
[----:B------:R-:W-:Y:S01]  /*1f10*/  UMOV UR4, UR15 ;  /* 0x0000000f00047c82 */ /* 0x000fe20008000000 */
[----:B-1----:R-:W-:Y:S09]  /*1f20*/  BRA.U UP2, `(.L_x_31) ;  /* 0xfffffffd02147547 */ /* 0x002ff2000b83ffff */
.L_x_25:
[----:B------:R-:W-:Y:S01]  /*1f30*/  ULEA UR4, UR15, UR14, 0x3 ;  /* 0x0000000e0f047291 */ /* 0x000fe2000f8e18ff */
[----:B---3--:R-:W-:Y:S01]  /*1f40*/  SHF.L.U32 R0, R12, 0x1f, RZ ;  /* 0x0000001f0c007819 */ /* 0x008fe200000006ff */
[----:B------:R-:W-:Y:S01]  /*1f50*/  @!P1 SYNCS.ARRIVE.TRANS64.A1T0 RZ, [UR14+0x88], RZ ;  /* 0x000088ffffff99a7 */ /* 0x000fe2000810000e */
[----:B------:R-:W-:-:S06]  /*1f60*/  UISETP.GT.AND UP0, UPT, UR50, UR49, UPT ;  /* 0x000000313200728c */ /* 0x000fcc000bf04270 */
[----:B------:R3:W1:Y:S03]  /*1f70*/  SYNCS.PHASECHK.TRANS64.TRYWAIT P1, [UR4+0x20], R0 ;  /* 0x00002000ff0075a7 */ /* 0x0006660008021104 */
[----:B------:R-:W-:Y:S05]  /*1f80*/  BRA.U !UP0, `(.L_x_32) ;  /* 0x0000000508047547 */ /* 0x000fea000b800000 */
[----:B------:R-:W-:Y:S01]  /*1f90*/  UIADD3 UR37, UPT, UPT, UR53, UR13, URZ ;  /* 0x0000000d35257290 */ /* 0x000fe2000fffe0ff */
[----:B------:R-:W-:-:S11]  /*1fa0*/  UMOV UR6, UR15 ;  /* 0x0000000f00067c82 */ /* 0x000fd60008000000 */
.L_x_40:
[----:B------:R-:W-:Y:S01]  /*1fb0*/  ULEA UR7, UR6, UR14, 0x3 ;  /* 0x0000000e06077291 */ /* 0x000fe2000f8e18ff */
[----:B------:R-:W-:Y:S01]  /*1fc0*/  @P3 MOV R2, 0x14000 ;  /* 0x0001400000023802 */ /* 0x000fe20000000f00 */
[----:B-12---:R-:W-:Y:S10]  /*1fd0*/  @P1 BRA `(.L_x_33) ;  /* 0x00000000000c1947 */ /* 0x006ff40003800000 */
[----:B------:R-:W-:-:S04]  /*1fe0*/  SHF.L.U32 R3, R12, 0x1f, RZ ;  /* 0x0000001f0c037819 */ /* 0x000fc800000006ff */
[----:B--2-4-:R-:W1:Y:S02]  /*1ff0*/  SYNCS.PHASECHK.TRANS64.TRYWAIT P0, [UR7+0x20], R3 ;  /* 0x00002003ff0075a7 */ /* 0x014e640008001107 */
[----:B-1----:R-:W-:Y:S05]  /*2000*/  @!P0 BRA `(.L_x_34) ;  /* 0x0000006800bc8947 */ /* 0x002fea0003800000 */
.L_x_33:
[----:B------:R1:W-:Y:S01]  /*2010*/  @P3 SYNCS.ARRIVE.TRANS64 RZ, [UR7], R2 ;  /* 0x00000002ffff39a7 */ /* 0x0003e20008000007 */
[----:B------:R-:W-:-:S04]  /*2020*/  ULOP3.LUT UR4, UR31, 0x2, URZ, 0xfc, !UPT ;  /* 0x000000021f047892 */ /* 0x000fc8000f8efcff */
[----:B------:R-:W-:-:S09]  /*2030*/  UISETP.NE.AND UP0, UPT, UR4, 0x2, UPT ;  /* 0x000000020400788c */ /* 0x000fd2000bf05270 */
[----:B------:R-:W-:Y:S05]  /*2040*/  BRA.U UP0, `(.L_x_35) ;  /* 0x0000000100047547 */ /* 0x000fea000b800000 */
[----:B--2---:R-:W-:Y:S05]  /*2050*/  BPT.TRAP 0x1 ;  /* 0x000000040000795c */ /* 0x004fea0000300000 */
.L_x_35:
[----:B------:R-:W-:Y:S04]  /*2060*/  BSSY.RECONVERGENT B0, `(.L_x_36) ;  /* 0x0000003000007945 */ /* 0x000fe80003800200 */
[----:B------:R-:W-:Y:S05]  /*2070*/  @!P2 BRA `(.L_x_37) ;  /* 0x000000000004a947 */ /* 0x000fea0003800000 */
[----:B--2---:R-:W-:Y:S05]  /*2080*/  BPT.TRAP 0x1 ;  /* 0x000000040000795c */ /* 0x004fea0000300000 */
.L_x_37:
[----:B--2---:R-:W-:Y:S05]  /*2090*/  BSYNC.RECONVERGENT B0 ;  /* 0x0000000000007941 */ /* 0x004fea0003800200 */
.L_x_36:
[----:B------:R-:W-:Y:S01]  /*20a0*/  UIADD3 UR4, UPT, UPT, UR6, 0x1, URZ ;  /* 0x0000000106047890 */ /* 0x000fe2000fffe0ff */
[----:B------:R-:W-:Y:S01]  /*20b0*/  BSSY.RECONVERGENT B0, `(.L_x_38) ;  /* 0x000002a000007945 */ /* 0x000fe20003800200 */
[----:B----4-:R-:W-:Y:S02]  /*20c0*/  ELECT P0, URZ, PT ;  /* 0x0000000000ff782f */ /* 0x010fe40003800000 */
[----:B------:R-:W-:-:S04]  /*20d0*/  UISETP.NE.AND UP0, UPT, UR4, 0x4, UPT ;  /* 0x000000040400788c */ /* 0x000fc8000bf05270 */
[----:B------:R-:W-:Y:S02]  /*20e0*/  USEL UR5, URZ, 0x1, UP0 ;  /* 0x00000001ff057887 */ /* 0x000fe40008000000 */
[----:B------:R-:W-:-:S04]  /*20f0*/  USEL UR15, UR4, URZ, UP0 ;  /* 0x000000ff040f7287 */ /* 0x000fc80008000000 */
[----:B------:R-:W-:Y:S01]  /*2100*/  ULEA UR4, UR15, UR14, 0x3 ;  /* 0x0000000e0f047291 */ /* 0x000fe2000f8e18ff */
[----:B------:R-:W-:-:S04]  /*2110*/  LOP3.LUT R12, R12, UR5, RZ, 0x3c, !PT ;  /* 0x000000050c0c7c12 */ /* 0x000fc8000f8e3cff */
[----:B-1-3--:R-:W-:-:S04]  /*2120*/  SHF.L.U32 R0, R12, 0x1f, RZ ;  /* 0x0000001f0c007819 */ /* 0x00afc800000006ff */
[----:B------:R1:W2:Y:S01]  /*2130*/  SYNCS.PHASECHK.TRANS64.TRYWAIT P1, [UR4+0x20], R0 ;  /* 0x00002000ff0075a7 */ /* 0x0002a20008021104 */
[----:B------:R-:W-:Y:S05]  /*2140*/  @!P0 BRA `(.L_x_39) ;  /* 0x0000000000808947 */ /* 0x000fea0003800000 */
[----:B------:R-:W-:Y:S02]  /*2150*/  ULEA UR8, UR6, UR30, 0xb ;  /* 0x0000001e06087291 */ /* 0x000fe4000f8e58ff */
[----:B------:R-:W-:Y:S02]  /*2160*/  ULEA UR24, UR6, UR14, 0xf ;  /* 0x0000000e06187291 */ /* 0x000fe4000f8e78ff */
[----:B------:R-:W-:Y:S02]  /*2170*/  UIADD3 UR4, UP1, UPT, UR40, 0x80, URZ ;  /* 0x0000008028047890 */ /* 0x000fe4000ff3e0ff */
[----:B------:R-:W-:Y:S02]  /*2180*/  USHF.L.U32 UR34, UR13, 0x6, URZ ;  /* 0x000000060d227899 */ /* 0x000fe400080006ff */
[----:B------:R-:W-:Y:S02]  /*2190*/  UIADD3 UR22, UP0, UPT, UR40, 0x180, URZ ;  /* 0x0000018028167890 */ /* 0x000fe4000ff1e0ff */
[----:B------:R-:W-:-:S02]  /*21a0*/  ULEA UR8, UR8, UR14, 0x2 ;  /* 0x0000000e08087291 */ /* 0x000fc4000f8e10ff */
[----:B------:R-:W-:Y:S02]  /*21b0*/  ULOP3.LUT UR33, UR7, 0xfefffff8, URZ, 0xc0, !UPT ;  /* 0xfefffff807217892 */ /* 0x000fe4000f8ec0ff */
[----:B------:R-:W-:Y:S02]  /*21c0*/  UIADD3.X UR5, UPT, UPT, URZ, UR41, URZ, UP1, !UPT ;  /* 0x00000029ff057290 */ /* 0x000fe40008ffe4ff */
[----:B------:R-:W-:Y:S02]  /*21d0*/  UIADD3 UR32, UPT, UPT, UR24, 0x8400, URZ ;  /* 0x0000840018207890 */ /* 0x000fe4000fffe0ff */
[----:B------:R-:W-:Y:S02]  /*21e0*/  UIADD3 UR26, UPT, UPT, UR34, 0x20, URZ ;  /* 0x00000020221a7890 */ /* 0x000fe4000fffe0ff */
[----:B------:R-:W-:Y:S02]  /*21f0*/  UIADD3 UR24, UPT, UPT, UR24, 0xc400, URZ ;  /* 0x0000c40018187890 */ /* 0x000fe4000fffe0ff */
[----:B------:R-:W-:-:S02]  /*2200*/  UIADD3.X UR23, UPT, UPT, URZ, UR41, URZ, UP0, !UPT ;  /* 0x00000029ff177290 */ /* 0x000fc400087fe4ff */
        /* <DEDUP_REMOVED lines=11> */
[----:B------:R3:W-:Y:S01]  /*22c0*/  UTMALDG.3D.2CTA [UR32], [UR4], desc[UR38] ;  /* 0x00002620040075b4 */ /* 0x0007e20008211000 */
[----:B------:R-:W-:Y:S01]  /*22d0*/  UMOV UR11, UR19 ;  /* 0x00000013000b7c82 */ /* 0x000fe20008000000 */
[----:B------:R-:W-:Y:S01]  /*22e0*/  UMOV UR12, UR36 ;  /* 0x00000024000c7c82 */ /* 0x000fe20008000000 */
[----:B------:R-:W-:Y:S01]  /*22f0*/  UMOV UR9, UR33 ;  /* 0x0000002100097c82 */ /* 0x000fe20008000000 */
[----:B------:R-:W-:Y:S01]  /*2300*/  UMOV UR10, UR26 ;  /* 0x0000001a000a7c82 */ /* 0x000fe20008000000 */
[----:B------:R3:W-:Y:S01]  /*2310*/  UTMALDG.3D.2CTA [UR24], [UR4], desc[UR38] ;  /* 0x00002618040075b4 */ /* 0x0007e20008211000 */
[----:B------:R3:W-:Y:S01]  /*2320*/  UTMALDG.3D.MULTICAST.2CTA [UR16], [UR22], UR21, desc[UR38] ;  /* 0x00002610160073b4 */ /* 0x0007e20008211815 */
[----:B------:R3:W-:Y:S02]  /*2330*/  UTMALDG.3D.MULTICAST.2CTA [UR8], [UR22], UR21, desc[UR38] ;  /* 0x00002608160073b4 */ /* 0x0007e40008211815 */
[----:B---3--:R-:W-:Y:S01]  /*2340*/  NOP ;  /* 0x0000000000007918 */ /* 0x008fe20000000000 */
.L_x_39:
[----:B------:R-:W-:Y:S05]  /*2350*/  BSYNC.RECONVERGENT B0 ;  /* 0x0000000000007941 */ /* 0x000fea0003800200 */
.L_x_38:
[----:B------:R-:W-:Y:S01]  /*2360*/  UIADD3 UR13, UPT, UPT, UR13, 0x1, URZ ;  /* 0x000000010d0d7890 */ /* 0x000fe2000fffe0ff */
[----:B------:R-:W-:-:S03]  /*2370*/  UMOV UR6, UR15 ;  /* 0x0000000f00067c82 */ /* 0x000fc60008000000 */
[----:B------:R-:W-:-:S09]  /*2380*/  UISETP.NE.AND UP0, UPT, UR13, UR37, UPT ;  /* 0x000000250d00728c */ /* 0x000fd2000bf05270 */
[----:B------:R-:W-:Y:S05]  /*2390*/  BRA.U UP0, `(.L_x_40) ;  /* 0xfffffffd00047547 */ /* 0x000fea000b83ffff */
.L_x_32:
[C---:B------:R-:W-:Y:S01]  /*23a0*/  LEA R3, R11.reuse, UR14, 0x3 ;  /* 0x0000000e0b037c11 */ /* 0x040fe2000f8e18ff */
[----:B------:R-:W-:Y:S01]  /*23b0*/  NOP ;  /* 0x0000000000007918 */ /* 0x000fe20000000000 */
[----:B-1-3--:R-:W-:Y:S02]  /*23c0*/  SHF.L.U32 R0, R10, 0x1f, RZ ;  /* 0x0000001f0a007819 */ /* 0x00afe400000006ff */
[----:B------:R-:W-:Y:S02]  /*23d0*/  LEA R4, R11, UR14, 0x4 ;  /* 0x0000000e0b047c11 */ /* 0x000fe4000f8e20ff */
[----:B--2-4-:R-:W1:Y:S02]  /*23e0*/  SYNCS.PHASECHK.TRANS64.TRYWAIT P0, [R3+URZ+0x90], R0 ;  /* 0x00009000030075a7 */ /* 0x014e6400080011ff */
[----:B-1----:R-:W-:Y:S05]  /*23f0*/  @!P0 BRA `(.L_x_41) ;  /* 0x0000006400d88947 */ /* 0x002fea0003800000 */
.L_x_154:
[----:B------:R-:W2:Y:S01]  /*2400*/  LDS.128 R4, [R4+0x120] ;  /* 0x0001200004047984 */ /* 0x000ea20000000c00 */
[----:B------:R-:W-:Y:S01]  /*2410*/  UISETP.GE.AND UP0, UPT, UR42, 0x1, UPT ;  /* 0x000000012a00788c */ /* 0x000fe2000bf06270 */
[----:B------:R-:W-:Y:S01]  /*2420*/  @!PT LDS RZ, [RZ] ;  /* 0x00000000fffff984 */ /* 0x000fe20000000800 */
[----:B------:R-:W-:Y:S01]  /*2430*/  @!PT LDS RZ, [RZ] ;  /* 0x00000000fffff984 */ /* 0x000fe20000000800 */
[----:B------:R-:W-:Y:S01]  /*2440*/  @!PT LDS RZ, [RZ] ;  /* 0x00000000fffff984 */ /* 0x000fe20000000800 */
[----:B------:R-:W-:Y:S01]  /*2450*/  @!PT LDS RZ, [RZ] ;  /* 0x00000000fffff984 */ /* 0x000fe20000000800 */
[----:B------:R3:W-:Y:S06]  /*2460*/  MEMBAR.ALL.CTA ;  /* 0x0000000000007992 */ /* 0x0007ec0000008000 */
[----:B---3--:R-:W3:Y:S01]  /*2470*/  FENCE.VIEW.ASYNC.S ;  /* 0x00000000000073c6 */ /* 0x008ee20000000000 */
[----:B--2---:R-:W-:-:S13]  /*2480*/  LOP3.LUT P0, RZ, R6, 0x1, RZ, 0xc0, !PT ;  /* 0x0000000106ff7812 */ /* 0x004fda000780c0ff */
[----:B---3--:R-:W-:Y:S01]  /*2490*/  VOTEU.ANY UP1, P0 ;  /* 0x0000000000ff7886 */ /* 0x008fe20000020100 */
[----:B------:R-:W-:-:S13]  /*24a0*/  PLOP3.LUT P0, PT, PT, PT, UP1, 0x80, 0x8 ;  /* 0x000000000008781c */ /* 0x000fda0003f0f018 */
[----:B-1----:R-:W-:Y:S02]  /*24b0*/  @P0 LOP3.LUT R0, R5, 0xffff, RZ, 0xc0, !PT ;  /* 0x0000ffff05000812 */ /* 0x002fe400078ec0ff */
[----:B------:R-:W-:Y:S02]  /*24c0*/  @P0 MOV R2, R4 ;  /* 0x0000000400020202 */ /* 0x000fe40000000f00 */
[----:B------:R-:W-:Y:S01]  /*24d0*/  @P0 R2UR UR5, R0 ;  /* 0x00000000000502ca */ /* 0x000fe200000e0000 */
[----:B------:R-:W-:Y:S01]  /*24e0*/  VIADD R0, R3, 0xa0 ;  /* 0x000000a003007836 */ /* 0x000fe20000000000 */
[----:B------:R-:W-:Y:S02]  /*24f0*/  @P0 SHF.R.U32.HI R4, RZ, 0x10, R5 ;  /* 0x00000010ff040819 */ /* 0x000fe40000011605 */
[----:B------:R-:W-:Y:S02]  /*2500*/  @P0 R2UR UR6, R2 ;  /* 0x00000000020602ca */ /* 0x000fe400000e0000 */
[----:B------:R-:W-:-:S02]  /*2510*/  PRMT R0, RZ, 0x654, R0 ;  /* 0x00000654ff007816 */ /* 0x000fc40000000000 */
[----:B------:R-:W-:Y:S02]  /*2520*/  @P0 R2UR UR4, R4 ;  /* 0x00000000040402ca */ /* 0x000fe400000e0000 */
[----:B------:R1:W-:Y:S03]  /*2530*/  SYNCS.ARRIVE.TRANS64.RED.A1T0 RZ, [R0+URZ], RZ ;  /* 0x000000ff00ff79a7 */ /* 0x0003e600081004ff */
[----:B------:R-:W-:-:S04]  /*2540*/  @UP1 UMOV UR44, UR5 ;  /* 0x00000005002c1c82 */ /* 0x000fc80008000000 */
[----:B------:R-:W-:-:S04]  /*2550*/  @UP1 UMOV UR45, UR6 ;  /* 0x00000006002d1c82 */ /* 0x000fc80008000000 */
[----:B------:R-:W-:Y:S01]  /*2560*/  @UP1 UMOV UR36, UR4 ;  /* 0x0000000400241c82 */ /* 0x000fe20008000000 */
[----:B------:R-:W-:Y:S05]  /*2570*/  BRA.U !UP0, `(.L_x_42) ;  /* 0x0000000108d47547 */ /* 0x000fea000b800000 */
[----:B------:R-:W2:Y:S01]  /*2580*/  LDCU.128 UR16, c[0x0][0xb10] ;  /* 0x00016200ff1077ac */ /* 0x000ea20008000c00 */
[----:B------:R-:W3:Y:S01]  /*2590*/  LDCU UR23, c[0x0][0xb20] ;  /* 0x00016400ff1777ac */ /* 0x000ee20008000800 */
[----:B------:R-:W4:Y:S01]  /*25a0*/  LDCU UR22, c[0x0][0xb0c] ;  /* 0x00016180ff1677ac */ /* 0x000f220008000800 */
[----:B------:R-:W1:Y:S01]  /*25b0*/  LDCU.64 UR8, c[0x0][0xb28] ;  /* 0x00016500ff0877ac */ /* 0x000e620008000a00 */
[----:B------:R-:W-:Y:S02]  /*25c0*/  UISETP.NE.AND UP3, UPT, UR42, 0x1, UPT ;  /* 0x000000012a00788c */ /* 0x000fe4000bf65270 */
[----:B--2---:R-:W-:Y:S02]  /*25d0*/  UIMAD.WIDE.U32 UR6, UR46, UR19, URZ ;  /* 0x000000132e0672a5 */ /* 0x004fe4000f8e00ff */
[----:B------:R-:W-:Y:S02]  /*25e0*/  UIMAD.WIDE.U32 UR4, UR48, UR16, URZ ;  /* 0x00000010300472a5 */ /* 0x000fe4000f8e00ff */
[----:B------:R-:W-:-:S02]  /*25f0*/  UISETP.NE.AND UP0, UPT, UR18, 0x1, UPT ;  /* 0x000000011200788c */ /* 0x000fc4000bf05270 */
[----:B------:R-:W-:Y:S01]  /*2600*/  UIMAD.WIDE.U32 UR20, UR44, UR19, URZ ;  /* 0x000000132c1472a5 */ /* 0x000fe2000f8e00ff */
[----:B------:R-:W-:Y:S02]  /*2610*/  UMOV UR6, UR7 ;  /* 0x0000000700067c82 */ /* 0x000fe40008000000 */
[----:B------:R-:W-:Y:S01]  /*2620*/  UMOV UR4, UR5 ;  /* 0x0000000500047c82 */ /* 0x000fe20008000000 */
[----:B---3--:R-:W-:Y:S02]  /*2630*/  USHF.R.U32.HI UR6, URZ, UR23, UR6 ;  /* 0x00000017ff067299 */ /* 0x008fe40008011606 */
[----:B----4-:R-:W-:Y:S02]  /*2640*/  UISETP.NE.AND UP2, UPT, UR22, 0x1, UPT ;  /* 0x000000011600788c */ /* 0x010fe4000bf45270 */
[----:B------:R-:W-:Y:S02]  /*2650*/  USHF.R.U32.HI UR4, URZ, UR17, UR4 ;  /* 0x00000011ff047299 */ /* 0x000fe40008011604 */
[----:B------:R-:W-:-:S02]  /*2660*/  USEL UR5, UR46, UR6, !UP0 ;  /* 0x000000062e057287 */ /* 0x000fc4000c000000 */
[----:B------:R-:W-:Y:S02]  /*2670*/  USEL UR6, UR48, UR4, !UP2 ;  /* 0x0000000430067287 */ /* 0x000fe4000d000000 */
[----:B-1----:R-:W-:Y:S01]  /*2680*/  UIMAD.WIDE.U32 UR10, UR5, UR8, URZ ;  /* 0x00000008050a72a5 */ /* 0x002fe2000f8e00ff */
[----:B------:R-:W-:Y:S01]  /*2690*/  UMOV UR4, UR21 ;  /* 0x0000001500047c82 */ /* 0x000fe20008000000 */
[----:B------:R-:W-:Y:S02]  /*26a0*/  UIMAD.WIDE.U32 UR12, UR45, UR16, URZ ;  /* 0x000000102d0c72a5 */ /* 0x000fe4000f8e00ff */
[----:B------:R-:W-:-:S03]  /*26b0*/  UIMAD.WIDE.U32 UR20, UR6, UR8, URZ ;  /* 0x00000008061472a5 */ /* 0x000fc6000f8e00ff */
[----:B------:R-:W-:Y:S01]  /*26c0*/  UMOV UR10, UR11 ;  /* 0x0000000b000a7c82 */ /* 0x000fe20008000000 */
[----:B------:R-:W-:Y:S02]  /*26d0*/  USHF.R.U32.HI UR4, URZ, UR23, UR4 ;  /* 0x00000017ff047299 */ /* 0x000fe40008011604 */
[----:B------:R-:W-:Y:S01]  /*26e0*/  @UP3 USHF.R.U32.HI UR5, URZ, UR9, UR10 ;  /* 0x00000009ff053299 */ /* 0x000fe2000801160a */
[----:B------:R-:W-:Y:S01]  /*26f0*/  UMOV UR12, UR13 ;  /* 0x0000000d000c7c82 */ /* 0x000fe20008000000 */
[----:B------:R-:W-:Y:S01]  /*2700*/  UMOV UR20, UR21 ;  /* 0x0000001500147c82 */ /* 0x000fe20008000000 */
[----:B------:R-:W-:Y:S02]  /*2710*/  USHF.R.U32.HI UR17, URZ, UR17, UR12 ;  /* 0x00000011ff117299 */ /* 0x000fe4000801160c */
[----:B------:R-:W-:Y:S02]  /*2720*/  USEL UR4, UR44, UR4, !UP0 ;  /* 0x000000042c047287 */ /* 0x000fe4000c000000 */
[----:B------:R-:W-:-:S02]  /*2730*/  @UP3 USHF.R.U32.HI UR6, URZ, UR9, UR20 ;  /* 0x00000009ff063299 */ /* 0x000fc40008011614 */
[----:B------:R-:W-:Y:S02]  /*2740*/  UIMAD UR7, UR42, UR5, URZ ;  /* 0x000000052a0772a4 */ /* 0x000fe4000f8e02ff */
[----:B------:R-:W-:Y:S02]  /*2750*/  USEL UR5, UR45, UR17, !UP2 ;  /* 0x000000112d057287 */ /* 0x000fe4000d000000 */
[----:B------:R-:W-:Y:S02]  /*2760*/  UIMAD UR10, UR42, UR6, URZ ;  /* 0x000000062a0a72a4 */ /* 0x000fe4000f8e02ff */
[----:B------:R-:W-:Y:S02]  /*2770*/  UISETP.GE.AND UP0, UPT, UR4, UR7, UPT ;  /* 0x000000070400728c */ /* 0x000fe4000bf06270 */
[----:B------:R-:W-:Y:S02]  /*2780*/  UIMAD.WIDE.U32 UR12, UR4, UR8, URZ ;  /* 0x00000008040c72a5 */ /* 0x000fe4000f8e00ff */
[----:B------:R-:W-:-:S02]  /*2790*/  UISETP.GE.OR UP0, UPT, UR5, UR10, UP0 ;  /* 0x0000000a0500728c */ /* 0x000fc40008706670 */
[----:B------:R-:W-:Y:S02]  /*27a0*/  UIMAD.WIDE.U32 UR10, UR5, UR8, URZ ;  /* 0x00000008050a72a5 */ /* 0x000fe4000f8e00ff */
[----:B------:R-:W-:Y:S01]  /*27b0*/  UIADD3 UR12, UPT, UPT, -UR4, URZ, URZ ;  /* 0x000000ff040c7290 */ /* 0x000fe2000fffe1ff */
[----:B------:R-:W-:Y:S01]  /*27c0*/  UMOV UR8, UR13 ;  /* 0x0000000d00087c82 */ /* 0x000fe20008000000 */
[----:B------:R-:W-:Y:S02]  /*27d0*/  UIADD3 UR10, UPT, UPT, -UR5, URZ, URZ ;  /* 0x000000ff050a7290 */ /* 0x000fe4000fffe1ff */
        /* <DEDUP_REMOVED lines=15> */
.L_x_42:
[----:B------:R-:W2:Y:S02]  /*28d0*/  LDCU UR4, c[0x0][0xb30] ;  /* 0x00016600ff0477ac */ /* 0x000ea40008000800 */
[----:B--2---:R-:W-:-:S09]  /*28e0*/  UISETP.NE.AND UP0, UPT, UR4, 0x1, UPT ;  /* 0x000000010400788c */ /* 0x004fd2000bf05270 */
[----:B------:R-:W-:Y:S05]  /*28f0*/  BRA.U UP0, `(.L_x_43) ;  /* 0x0000000100447547 */ /* 0x000fea000b800000 */
[----:B------:R-:W2:Y:S01]  /*2900*/  LDCU.128 UR8, c[0x0][0xb10] ;  /* 0x00016200ff0877ac */ /* 0x000ea20008000c00 */
[----:B------:R-:W3:Y:S01]  /*2910*/  LDCU UR12, c[0x0][0xb0c] ;  /* 0x00016180ff0c77ac */ /* 0x000ee20008000800 */
[----:B------:R-:W4:Y:S01]  /*2920*/  LDCU UR13, c[0x0][0xb20] ;  /* 0x00016400ff0d77ac */ /* 0x000f220008000800 */
[----:B--2---:R-:W-:Y:S02]  /*2930*/  UIMAD.WIDE.U32 UR6, UR45, UR8, URZ ;  /* 0x000000082d0672a5 */ /* 0x004fe4000f8e00ff */
[----:B------:R-:W-:Y:S02]  /*2940*/  UIMAD.WIDE.U32 UR4, UR44, UR11, URZ ;  /* 0x0000000b2c0472a5 */ /* 0x000fe4000f8e00ff */
[----:B---3--:R-:W-:Y:S02]  /*2950*/  UISETP.NE.AND UP2, UPT, UR12, 0x1, UPT ;  /* 0x000000010c00788c */ /* 0x008fe4000bf45270 */
[----:B------:R-:W-:Y:S01]  /*2960*/  UISETP.NE.AND UP0, UPT, UR10, 0x1, UPT ;  /* 0x000000010a00788c */ /* 0x000fe2000bf05270 */
[----:B------:R-:W-:-:S02]  /*2970*/  UMOV UR6, UR7 ;  /* 0x0000000700067c82 */ /* 0x000fc40008000000 */
[----:B------:R-:W-:Y:S01]  /*2980*/  UMOV UR4, UR5 ;  /* 0x0000000500047c82 */ /* 0x000fe20008000000 */
[----:B------:R-:W-:Y:S02]  /*2990*/  USHF.R.U32.HI UR9, URZ, UR9, UR6 ;  /* 0x00000009ff097299 */ /* 0x000fe40008011606 */
[----:B----4-:R-:W-:Y:S02]  /*29a0*/  USHF.R.U32.HI UR4, URZ, UR13, UR4 ;  /* 0x0000000dff047299 */ /* 0x010fe40008011604 */
[----:B------:R-:W-:Y:S02]  /*29b0*/  USEL UR5, UR45, UR9, !UP2 ;  /* 0x000000092d057287 */ /* 0x000fe4000d000000 */
[----:B------:R-:W-:-:S04]  /*29c0*/  USEL UR4, UR44, UR4, !UP0 ;  /* 0x000000042c047287 */ /* 0x000fc8000c000000 */
[----:B------:R-:W-:Y:S02]  /*29d0*/  UIADD3 UR6, UPT, UPT, UR5, -UR4, URZ ;  /* 0x8000000405067290 */ /* 0x000fe4000fffe0ff */
[----:B------:R-:W-:Y:S02]  /*29e0*/  UIADD3 UR4, UPT, UPT, -UR5, UR4, URZ ;  /* 0x0000000405047290 */ /* 0x000fe4000fffe1ff */
[----:B------:R-:W-:Y:S02]  /*29f0*/  UIMAD UR44, UR6, UR10, UR44 ;  /* 0x0000000a062c72a4 */ /* 0x000fe4000f8e022c */
[----:B------:R-:W-:-:S12]  /*2a00*/  UIMAD UR45, UR4, UR12, UR45 ;  /* 0x0000000c042d72a4 */ /* 0x000fd8000f8e022d */
.L_x_43:
[----:B------:R-:W-:Y:S01]  /*2a10*/  VIADD R11, R11, 0x1 ;  /* 0x000000010b0b7836 */ /* 0x000fe20000000000 */
[----:B------:R-:W-:Y:S01]  /*2a20*/  R2UR UR4, R53 ;  /* 0x00000000350472ca */ /* 0x000fe200000e0000 */
[----:B------:R-:W-:Y:S01]  /*2a30*/  UIADD3 UR24, UPT, UPT, UR45, UR63, URZ ;  /* 0x0000003f2d187290 */ /* 0x000fe2000fffe0ff */
[----:B------:R-:W-:Y:S02]  /*2a40*/  PLOP3.LUT P1, PT, PT, PT, PT, 0x80, 0x8 ;  /* 0x000000000008781c */ /* 0x000fe40003f2f070 */
[----:B------:R-:W-:-:S04]  /*2a50*/  ISETP.NE.AND P0, PT, R11, 0x2, PT ;  /* 0x000000020b00780c */ /* 0x000fc80003f05270 */
[----:B-1----:R-:W-:Y:S02]  /*2a60*/  SEL R0, RZ, 0x1, P0 ;  /* 0x00000001ff007807 */ /* 0x002fe40000000000 */
[----:B------:R-:W-:Y:S02]  /*2a70*/  SEL R11, R11, RZ, P0 ;  /* 0x000000ff0b0b7207 */ /* 0x000fe40000000000 */
[----:B------:R-:W-:Y:S01]  /*2a80*/  LOP3.LUT R10, R10, R0, RZ, 0x3c, !PT ;  /* 0x000000000a0a7212 */ /* 0x000fe200078e3cff */
[----:B------:R-:W-:Y:S01]  /*2a90*/  UIADD3 UR28, UPT, UPT, UR44, UR4, URZ ;  /* 0x000000042c1c7290 */ /* 0x000fe2000fffe0ff */
[----:B------:R-:W-:Y:S11]  /*2aa0*/  BRA.U UP1, `(.L_x_44) ;  /* 0xffffffed01b47547 */ /* 0x000ff6000b83ffff */
[----:B------:R-:W-:Y:S01]  /*2ab0*/  UIADD3 UR14, UPT, UPT, UR14, 0x20, URZ ;  /* 0x000000200e0e7890 */ /* 0x000fe2000fffe0ff */
[----:B------:R-:W-:-:S03]  /*2ac0*/  SHF.L.U32 R2, R12, 0x1f, RZ ;  /* 0x0000001f0c027819 */ /* 0x000fc600000006ff */
[----:B------:R-:W-:-:S09]  /*2ad0*/  ULEA UR4, UR15, UR14, 0x3 ;  /* 0x0000000e0f047291 */ /* 0x000fd2000f8e18ff */
[----:B------:R-:W1:Y:S02]  /*2ae0*/  SYNCS.PHASECHK.TRANS64.TRYWAIT P0, [UR4], R2 ;  /* 0x00000002ff0075a7 */ /* 0x000e640008001104 */
[----:B-1----:R-:W-:Y:S05]  /*2af0*/  @!P0 BRA `(.L_x_45) ;  /* 0x00000060002c8947 */ /* 0x002fea0003800000 */
.L_x_156:
[----:B------:R-:W-:-:S04]  /*2b00*/  UIADD3 UR4, UPT, UPT, UR15, 0x1, URZ ;  /* 0x000000010f047890 */ /* 0x000fc8000fffe0ff */
[----:B------:R-:W-:-:S04]  /*2b10*/  UISETP.NE.AND UP0, UPT, UR4, 0x4, UPT ;  /* 0x000000040400788c */ /* 0x000fc8000bf05270 */
[----:B------:R-:W-:Y:S02]  /*2b20*/  USEL UR6, URZ, 0x1, UP0 ;  /* 0x00000001ff067887 */ /* 0x000fe40008000000 */
[----:B------:R-:W-:-:S04]  /*2b30*/  USEL UR4, UR4, URZ, UP0 ;  /* 0x000000ff04047287 */ /* 0x000fc80008000000 */
[----:B------:R-:W-:Y:S01]  /*2b40*/  ULEA UR5, UR4, UR14, 0x3 ;  /* 0x0000000e04057291 */ /* 0x000fe2000f8e18ff */
[----:B-1----:R-:W-:-:S04]  /*2b50*/  LOP3.LUT R2, R12, UR6, RZ, 0x3c, !PT ;  /* 0x000000060c027c12 */ /* 0x002fc8000f8e3cff */
[----:B------:R-:W-:-:S04]  /*2b60*/  SHF.L.U32 R3, R2, 0x1f, RZ ;  /* 0x0000001f02037819 */ /* 0x000fc800000006ff */
[----:B------:R-:W1:Y:S02]  /*2b70*/  SYNCS.PHASECHK.TRANS64.TRYWAIT P0, [UR5], R3 ;  /* 0x00000003ff0075a7 */ /* 0x000e640008001105 */
[----:B-1----:R-:W-:Y:S05]  /*2b80*/  @!P0 BRA `(.L_x_46) ;  /* 0x0000006000208947 */ /* 0x002fea0003800000 */
.L_x_158:
[----:B------:R-:W-:-:S04]  /*2b90*/  UIADD3 UR4, UPT, UPT, UR4, 0x1, URZ ;  /* 0x0000000104047890 */ /* 0x000fc8000fffe0ff */
[----:B------:R-:W-:-:S04]  /*2ba0*/  UISETP.NE.AND UP0, UPT, UR4, 0x4, UPT ;  /* 0x000000040400788c */ /* 0x000fc8000bf05270 */
[----:B------:R-:W-:Y:S02]  /*2bb0*/  USEL UR6, URZ, 0x1, UP0 ;  /* 0x00000001ff067887 */ /* 0x000fe40008000000 */
[----:B------:R-:W-:-:S04]  /*2bc0*/  USEL UR4, UR4, URZ, UP0 ;  /* 0x000000ff04047287 */ /* 0x000fc80008000000 */
[----:B------:R-:W-:Y:S01]  /*2bd0*/  ULEA UR5, UR4, UR14, 0x3 ;  /* 0x0000000e04057291 */ /* 0x000fe2000f8e18ff */
[----:B------:R-:W-:-:S04]  /*2be0*/  LOP3.LUT R2, R2, UR6, RZ, 0x3c, !PT ;  /* 0x0000000602027c12 */ /* 0x000fc8000f8e3cff */
[----:B-1----:R-:W-:-:S04]  /*2bf0*/  SHF.L.U32 R3, R2, 0x1f, RZ ;  /* 0x0000001f02037819 */ /* 0x002fc800000006ff */
[----:B------:R-:W1:Y:S02]  /*2c00*/  SYNCS.PHASECHK.TRANS64.TRYWAIT P0, [UR5], R3 ;  /* 0x00000003ff0075a7 */ /* 0x000e640008001105 */
[----:B-1----:R-:W-:Y:S05]  /*2c10*/  @!P0 BRA `(.L_x_47) ;  /* 0x0000006000148947 */ /* 0x002fea0003800000 */
.L_x_160:
[----:B------:R-:W-:-:S04]  /*2c20*/  UIADD3 UR4, UPT, UPT, UR4, 0x1, URZ ;  /* 0x0000000104047890 */ /* 0x000fc8000fffe0ff */
[----:B------:R-:W-:-:S04]  /*2c30*/  UISETP.NE.AND UP0, UPT, UR4, 0x4, UPT ;  /* 0x000000040400788c */ /* 0x000fc8000bf05270 */
[----:B------:R-:W-:Y:S02]  /*2c40*/  USEL UR5, URZ, 0x1, UP0 ;  /* 0x00000001ff057887 */ /* 0x000fe40008000000 */
[----:B------:R-:W-:-:S04]  /*2c50*/  USEL UR4, UR4, URZ, UP0 ;  /* 0x000000ff04047287 */ /* 0x000fc80008000000 */
[----:B------:R-:W-:Y:S01]  /*2c60*/  ULEA UR4, UR4, UR14, 0x3 ;  /* 0x0000000e04047291 */ /* 0x000fe2000f8e18ff */
[----:B------:R-:W-:-:S04]  /*2c70*/  LOP3.LUT R2, R2, UR5, RZ, 0x3c, !PT ;  /* 0x0000000502027c12 */ /* 0x000fc8000f8e3cff */
[----:B------:R-:W-:Y:S01]  /*2c80*/  SHF.L.U32 R2, R2, 0x1f, RZ ;  /* 0x0000001f02027819 */ /* 0x000fe200000006ff */
[----:B-1----:R-:W-:-:S07]  /*2c90*/  IMAD.U32 R0, RZ, RZ, UR4 ;  /* 0x00000004ff007e24 */ /* 0x002fce000f8e00ff */
.L_x_48:
[----:B-1----:R1:W2:Y:S02]  /*2ca0*/  SYNCS.PHASECHK.TRANS64.TRYWAIT P0, [R0+URZ], R2 ;  /* 0x00000002000075a7 */ /* 0x0022a400080011ff */
[----:B--2---:R-:W-:Y:S05]  /*2cb0*/  @!P0 NANOSLEEP.SYNCS 0x989680 ;  /* 0x009896800000895d */ /* 0x004fea0003900000 */
[----:B------:R-:W2:Y:S02]  /*2cc0*/  @!P0 SYNCS.PHASECHK.TRANS64 P0, [R0+URZ], R2 ;  /* 0x00000002000085a7 */ /* 0x000ea400080010ff */
[----:B--2---:R-:W-:Y:S05]  /*2cd0*/  @P0 EXIT ;  /* 0x000000000000094d */ /* 0x004fea0003800000 */
[----:B------:R-:W-:Y:S05]  /*2ce0*/  BRA `(.L_x_48) ;  /* 0xfffffffc00ec7947 */ /* 0x000fea000383ffff */
.L_x_22:
[----:B------:R-:W-:-:S04]  /*2cf0*/  UISETP.NE.AND UP0, UPT, UR47, URZ, UPT ;  /* 0x000000ff2f00728c */ /* 0x000fc8000bf05270 */
[----:B------:R-:W-:-:S09]  /*2d00*/  UISETP.NE.OR UP0, UPT, UR20, 0x1, UP0 ;  /* 0x000000011400788c */ /* 0x000fd20008705670 */
[----:B------:R-:W-:Y:S05]  /*2d10*/  BRA.U UP0, `(.L_x_49) ;  /* 0x0000000500487547 */ /* 0x000fea000b800000 */
[----:B------:R-:W-:Y:S01]  /*2d20*/  ISETP.GE.U32.AND P2, PT, R0, 0x4, PT ;  /* 0x000000040000780c */ /* 0x000fe20003f46070 */
[----:B------:R-:W-:Y:S01]  /*2d30*/  IMAD.MOV.U32 R12, RZ, RZ, 0x1 ;  /* 0x00000001ff0c7424 */ /* 0x000fe200078e00ff */
[----:B------:R-:W-:Y:S02]  /*2d40*/  CS2R R10, SRZ ;  /* 0x00000000000a7805 */ /* 0x000fe4000001ff00 */
[----:B------:R-:W-:Y:S01]  /*2d50*/  CS2R R8, SRZ ;  /* 0x0000000000087805 */ /* 0x000fe2000001ff00 */
[----:B------:R-:W-:Y:S01]  /*2d60*/  UMOV UR6, 0x400 ;  /* 0x0000040000067882 */ /* 0x000fe20000000000 */
[----:B------:R-:W-:Y:S01]  /*2d70*/  UMOV UR5, URZ ;  /* 0x000000ff00057c82 */ /* 0x000fe20008000000 */
[----:B------:R-:W-:-:S12]  /*2d80*/  ULEA UR6, UR47, UR6, 0x18 ;  /* 0x000000062f067291 */ /* 0x000fd8000f8ec0ff */
.L_x_53:
[----:B------:R-:W-:Y:S02]  /*2d90*/  LEA R2, R8, UR6, 0x3 ;  /* 0x0000000608027c11 */ /* 0x000fe4000f8e18ff */
[----:B------:R-:W-:-:S03]  /*2da0*/  SHF.L.U32 R4, R9, 0x1f, RZ ;  /* 0x0000001f09047819 */ /* 0x000fc600000006ff */
[----:B------:R-:W-:Y:S01]  /*2db0*/  VIADD R5, R2, 0x100 ;  /* 0x0000010002057836 */ /* 0x000fe20000000000 */
[----:B------:R-:W2:Y:S02]  /*2dc0*/  SYNCS.PHASECHK.TRANS64.TRYWAIT P0, [R2+URZ+0xf0], R4 ;  /* 0x0000f004020075a7 */ /* 0x000ea400080011ff */
[----:B--2---:R-:W-:Y:S05]  /*2dd0*/  @!P0 BRA `(.L_x_50) ;  /* 0x0000005c00bc8947 */ /* 0x004fea0003800000 */
.L_x_161:
[----:B------:R-:W-:Y:S01]  /*2de0*/  ULEA UR4, UR5, UR6, 0x3 ;  /* 0x0000000605047291 */ /* 0x000fe2000f8e18ff */
[----:B--2---:R-:W-:Y:S01]  /*2df0*/  PRMT R2, RZ, 0x654, R5 ;  /* 0x00000654ff027816 */ /* 0x004fe20000000005 */
[----:B------:R-:W-:Y:S01]  /*2e00*/  @!P2 IMAD.MOV.U32 R4, RZ, RZ, 0x10 ;  /* 0x00000010ff04a424 */ /* 0x000fe200078e00ff */
[----:B------:R-:W-:Y:S01]  /*2e10*/  SHF.L.U32 R5, R12, 0x1f, RZ ;  /* 0x0000001f0c057819 */ /* 0x000fe200000006ff */
[----:B------:R-:W-:Y:S01]  /*2e20*/  UIADD3 UR7, UPT, UPT, UR4, 0x90, URZ ;  /* 0x0000009004077890 */ /* 0x000fe2000fffe0ff */
[----:B------:R2:W-:Y:S05]  /*2e30*/  SYNCS.ARRIVE.TRANS64.RED.A1T0 RZ, [R2+URZ], RZ ;  /* 0x000000ff02ff79a7 */ /* 0x0005ea00081004ff */
[----:B------:R-:W-:Y:S01]  /*2e40*/  IMAD.U32 R6, RZ, RZ, UR7 ;  /* 0x00000007ff067e24 */ /* 0x000fe2000f8e00ff */
[----:B------:R-:W3:Y:S04]  /*2e50*/  SYNCS.PHASECHK.TRANS64.TRYWAIT P0, [UR4+0xa0], R5 ;  /* 0x0000a005ff0075a7 */ /* 0x000ee80008001104 */
[----:B------:R-:W-:Y:S01]  /*2e60*/  PRMT R6, R0, 0x654, R6 ;  /* 0x0000065400067816 */ /* 0x000fe20000000006 */
[----:B--23--:R-:W-:Y:S06]  /*2e70*/  @!P0 BRA `(.L_x_51) ;  /* 0x0000005c00a88947 */ /* 0x00cfec0003800000 */
.L_x_163:
[----:B------:R-:W-:Y:S01]  /*2e80*/  ULEA UR8, UR5, UR6, 0x4 ;  /* 0x0000000605087291 */ /* 0x000fe2000f8e20ff */
[----:B------:R-:W-:Y:S01]  /*2e90*/  SEL R3, R6, R3, !P2 ;  /* 0x0000000306037207 */ /* 0x000fe20005000000 */
[----:B------:R-:W-:Y:S01]  /*2ea0*/  UIADD3 UR9, UPT, UPT, UR4, 0x90, URZ ;  /* 0x0000009004097890 */ /* 0x000fe2000fffe0ff */
[----:B--2---:R-:W-:Y:S01]  /*2eb0*/  LEA R2, R11, UR6, 0x3 ;  /* 0x000000060b027c11 */ /* 0x004fe2000f8e18ff */
[----:B------:R-:W-:Y:S01]  /*2ec0*/  UIADD3 UR8, UPT, UPT, UR8, 0x120, URZ ;  /* 0x0000012008087890 */ /* 0x000fe2000fffe0ff */
[----:B------:R2:W-:Y:S01]  /*2ed0*/  @!P2 SYNCS.ARRIVE.TRANS64.RED RZ, [R3+URZ], R4 ;  /* 0x0000000403ffa9a7 */ /* 0x0005e200080004ff */
[----:B------:R-:W-:Y:S01]  /*2ee0*/  UIADD3 UR4, UPT, UPT, UR5, 0x1, URZ ;  /* 0x0000000105047890 */ /* 0x000fe2000fffe0ff */
[----:B------:R-:W-:-:S03]  /*2ef0*/  VIADD R8, R8, 0x1 ;  /* 0x0000000108087836 */ /* 0x000fc60000000000 */
[----:B------:R-:W-:Y:S02]  /*2f00*/  UISETP.NE.AND UP0, UPT, UR4, 0x2, UPT ;  /* 0x000000020400788c */ /* 0x000fe4000bf05270 */
[----:B------:R-:W-:Y:S01]  /*2f10*/  ISETP.NE.AND P0, PT, R8, 0x2, PT ;  /* 0x000000020800780c */ /* 0x000fe20003f05270 */
[----:B------:R-:W-:Y:S06]  /*2f20*/  UGETNEXTWORKID.BROADCAST [UR8], [UR9] ;  /* 0x00000000080073ca */ /* 0x000fec0008000100 */
[----:B------:R-:W-:Y:S02]  /*2f30*/  USEL UR7, URZ, 0x1, UP0 ;  /* 0x00000001ff077887 */ /* 0x000fe40008000000 */
[----:B------:R-:W-:-:S04]  /*2f40*/  USEL UR5, UR4, URZ, UP0 ;  /* 0x000000ff04057287 */ /* 0x000fc80008000000 */
[----:B------:R-:W-:Y:S02]  /*2f50*/  LOP3.LUT R12, R12, UR7, RZ, 0x3c, !PT ;  /* 0x000000070c0c7c12 */ /* 0x000fe4000f8e3cff */
[----:B--2---:R-:W-:-:S04]  /*2f60*/  SHF.L.U32 R4, R10, 0x1f, RZ ;  /* 0x0000001f0a047819 */ /* 0x004fc800000006ff */
[----:B------:R-:W2:Y:S02]  /*2f70*/  SYNCS.PHASECHK.TRANS64.TRYWAIT P1, [R2+URZ+0x90], R4 ;  /* 0x00009004020075a7 */ /* 0x000ea400080211ff */
[----:B--2---:R-:W-:Y:S05]  /*2f80*/  @!P1 BRA `(.L_x_52) ;  /* 0x0000005c007c9947 */ /* 0x004fea0003800000 */
.L_x_164:
[C---:B--2---:R-:W-:Y:S01]  /*2f90*/  LEA R4, R11.reuse, UR6, 0x4 ;  /* 0x000000060b047c11 */ /* 0x044fe2000f8e20ff */
[----:B------:R-:W-:Y:S01]  /*2fa0*/  VIADD R2, R2, 0xa0 ;  /* 0x000000a002027836 */ /* 0x000fe20000000000 */
[----:B------:R-:W-:Y:S01]  /*2fb0*/  SEL R8, R8, RZ, P0 ;  /* 0x000000ff08087207 */ /* 0x000fe20000000000 */
[----:B------:R-:W-:-:S03]  /*2fc0*/  VIADD R11, R11, 0x1 ;  /* 0x000000010b0b7836 */ /* 0x000fc60000000000 */
[----:B------:R-:W2:Y:S01]  /*2fd0*/  LDS.128 R4, [R4+0x120] ;  /* 0x0001200004047984 */ /* 0x000ea20000000c00 */
[----:B------:R-:W-:Y:S02]  /*2fe0*/  PRMT R2, RZ, 0x654, R2 ;  /* 0x00000654ff027816 */ /* 0x000fe40000000002 */
[C---:B------:R-:W-:Y:S01]  /*2ff0*/  ISETP.NE.AND P1, PT, R11.reuse, 0x2, PT ;  /* 0x000000020b00780c */ /* 0x040fe20003f25270 */
[----:B------:R-:W-:Y:S01]  /*3000*/  @!PT LDS RZ, [RZ] ;  /* 0x00000000fffff984 */ /* 0x000fe20000000800 */
[----:B------:R-:W-:Y:S01]  /*3010*/  @!PT LDS RZ, [RZ] ;  /* 0x00000000fffff984 */ /* 0x000fe20000000800 */
[----:B------:R-:W-:Y:S01]  /*3020*/  @!PT LDS RZ, [RZ] ;  /* 0x00000000fffff984 */ /* 0x000fe20000000800 */
[----:B------:R-:W-:Y:S01]  /*3030*/  @!PT LDS RZ, [RZ] ;  /* 0x00000000fffff984 */ /* 0x000fe20000000800 */
[----:B------:R3:W-:Y:S06]  /*3040*/  MEMBAR.ALL.CTA ;  /* 0x0000000000007992 */ /* 0x0007ec0000008000 */
[----:B---3--:R-:W3:Y:S01]  /*3050*/  FENCE.VIEW.ASYNC.S ;  /* 0x00000000000073c6 */ /* 0x008ee20000000000 */
[----:B------:R-:W-:Y:S01]  /*3060*/  SEL R11, R11, RZ, P1 ;  /* 0x000000ff0b0b7207 */ /* 0x000fe20000800000 */
[----:B---3--:R3:W-:Y:S01]  /*3070*/  SYNCS.ARRIVE.TRANS64.RED.A1T0 RZ, [R2+URZ], RZ ;  /* 0x000000ff02ff79a7 */ /* 0x0087e200081004ff */
[----:B--2---:R-:W-:-:S02]  /*3080*/  LOP3.LUT P3, RZ, R6, 0x1, RZ, 0xc0, !PT ;  /* 0x0000000106ff7812 */ /* 0x004fc4000786c0ff */
[----:B------:R-:W-:-:S04]  /*3090*/  SEL R4, RZ, 0x1, P1 ;  /* 0x00000001ff047807 */ /* 0x000fc80000800000 */
[----:B------:R-:W-:Y:S02]  /*30a0*/  LOP3.LUT R10, R10, R4, RZ, 0x3c, !PT ;  /* 0x000000040a0a7212 */ /* 0x000fe400078e3cff */
[----:B---3--:R-:W-:-:S04]  /*30b0*/  SEL R2, RZ, 0x1, P0 ;  /* 0x00000001ff027807 */ /* 0x008fc80000000000 */
[----:B------:R-:W-:Y:S01]  /*30c0*/  LOP3.LUT R9, R9, R2, RZ, 0x3c, !PT ;  /* 0x0000000209097212 */ /* 0x000fe200078e3cff */
[----:B------:R-:W-:Y:S06]  /*30d0*/  @P3 BRA `(.L_x_53) ;  /* 0xfffffffc002c3947 */ /* 0x000fec000383ffff */
[----:B------:R-:W-:Y:S01]  /*30e0*/  ULEA UR4, UR5, UR6, 0x3 ;  /* 0x0000000605047291 */ /* 0x000fe2000f8e18ff */
[----:B------:R-:W-:-:S08]  /*30f0*/  SHF.L.U32 R2, R12, 0x1f, RZ ;  /* 0x0000001f0c027819 */ /* 0x000fd000000006ff */
[----:B------:R-:W2:Y:S02]  /*3100*/  SYNCS.PHASECHK.TRANS64 P0, [UR4+0xa0], R2 ;  /* 0x0000a002ff0075a7 */ /* 0x000ea40008001004 */
[----:B--2---:R-:W-:Y:S05]  /*3110*/  @P0 BRA `(.L_x_54) ;  /* 0x0000000000080947 */ /* 0x004fea0003800000 */
[----:B------:R-:W2:Y:S02]  /*3120*/  SYNCS.PHASECHK.TRANS64.TRYWAIT P0, [UR4+0xa0], R2 ;  /* 0x0000a002ff0075a7 */ /* 0x000ea40008001104 */
[----:B--2---:R-:W-:Y:S05]  /*3130*/  @!P0 BRA `(.L_x_55) ;  /* 0x0000005c00248947 */ /* 0x004fea0003800000 */
.L_x_54:
[----:B------:R-:W-:-:S04]  /*3140*/  UIADD3 UR7, UPT, UPT, UR5, 0x1, URZ ;  /* 0x0000000105077890 */ /* 0x000fc8000fffe0ff */
[----:B------:R-:W-:-:S04]  /*3150*/  UISETP.NE.AND UP0, UPT, UR7, 0x2, UPT ;  /* 0x000000020700788c */ /* 0x000fc8000bf05270 */
[----:B------:R-:W-:Y:S02]  /*3160*/  USEL UR8, URZ, 0x1, UP0 ;  /* 0x00000001ff087887 */ /* 0x000fe40008000000 */
[----:B------:R-:W-:-:S04]  /*3170*/  USEL UR7, UR7, URZ, UP0 ;  /* 0x000000ff07077287 */ /* 0x000fc80008000000 */
[----:B------:R-:W-:Y:S01]  /*3180*/  ULEA UR7, UR7, UR6, 0x3 ;  /* 0x0000000607077291 */ /* 0x000fe2000f8e18ff */
[----:B--2---:R-:W-:-:S04]  /*3190*/  LOP3.LUT R2, R12, UR8, RZ, 0x3c, !PT ;  /* 0x000000080c027c12 */ /* 0x004fc8000f8e3cff */
[----:B------:R-:W-:-:S04]  /*31a0*/  SHF.L.U32 R0, R2, 0x1f, RZ ;  /* 0x0000001f02007819 */ /* 0x000fc800000006ff */
[----:B------:R-:W2:Y:S02]  /*31b0*/  SYNCS.PHASECHK.TRANS64 P0, [UR7+0xa0], R0 ;  /* 0x0000a000ff0075a7 */ /* 0x000ea40008001007 */
[----:B-12---:R-:W-:Y:S05]  /*31c0*/  @P0 EXIT ;  /* 0x000000000000094d */ /* 0x006fea0003800000 */
[----:B------:R-:W-:Y:S02]  /*31d0*/  SHF.L.U32 R2, R2, 0x1f, RZ ;  /* 0x0000001f02027819 */ /* 0x000fe400000006ff */
[----:B------:R-:W-:-:S07]  /*31e0*/  MOV R0, UR7 ;  /* 0x0000000700007c02 */ /* 0x000fce0008000f00 */
.L_x_56:
[----:B-1----:R1:W2:Y:S02]  /*31f0*/  SYNCS.PHASECHK.TRANS64.TRYWAIT P0, [R0+URZ+0xa0], R2 ;  /* 0x0000a002000075a7 */ /* 0x0022a400080011ff */
[----:B--2---:R-:W-:Y:S05]  /*3200*/  @!P0 NANOSLEEP.SYNCS 0x989680 ;  /* 0x009896800000895d */ /* 0x004fea0003900000 */
[----:B------:R-:W2:Y:S02]  /*3210*/  @!P0 SYNCS.PHASECHK.TRANS64 P0, [R0+URZ+0xa0], R2 ;  /* 0x0000a002000085a7 */ /* 0x000ea400080010ff */
[----:B--2---:R-:W-:Y:S05]  /*3220*/  @P0 EXIT ;  /* 0x000000000000094d */ /* 0x004fea0003800000 */
[----:B------:R-:W-:Y:S05]  /*3230*/  BRA `(.L_x_56) ;  /* 0xfffffffc00ec7947 */ /* 0x000fea000383ffff */
.L_x_49:
[----:B------:R-:W-:Y:S05]  /*3240*/  BRA.U UP5, `(.L_x_57) ;  /* 0x0000001505487547 */ /* 0x000fea000b800000 */
[----:B------:R-:W-:Y:S01]  /*3250*/  UMOV UR4, 0x40 ;  /* 0x0000004000047882 */ /* 0x000fe20000000000 */
[----:B------:R-:W-:Y:S01]  /*3260*/  NOP ;  /* 0x0000000000007918 */ /* 0x000fe20000000000 */
[----:B------:R-:W-:Y:S01]  /*3270*/  ULEA UR5, UR47, UR4, 0x18 ;  /* 0x000000042f057291 */ /* 0x000fe2000f8ec0ff */
[----:B------:R-:W-:Y:S02]  /*3280*/  UMOV UR6, 0x400 ;  /* 0x0000040000067882 */ /* 0x000fe40000000000 */
[----:B------:R-:W-:-:S06]  /*3290*/  ULEA UR6, UR47, UR6, 0x18 ;  /* 0x000000062f067291 */ /* 0x000fcc000f8ec0ff */
[----:B------:R-:W2:Y:S02]  /*32a0*/  LDS.U8 R0, [UR5+0x1c] ;  /* 0x00001c05ff007984 */ /* 0x000ea40008000000 */
[----:B--2---:R-:W-:-:S13]  /*32b0*/  ISETP.NE.AND P0, PT, R0, RZ, PT ;  /* 0x000000ff0000720c */ /* 0x004fda0003f05270 */
[----:B------:R-:W-:Y:S05]  /*32c0*/  @P0 BRA `(.L_x_58) ;  /* 0x0000000400080947 */ /* 0x000fea0003800000 */
[----:B------:R-:W-:Y:S02]  /*32d0*/  UISETP.NE.U32.AND UP1, UPT, UR68, 0x1, UPT ;  /* 0x000000014400788c */ /* 0x000fe4000bf25070 */
[----:B------:R-:W-:-:S07]  /*32e0*/  UIADD3 UR7, UPT, UPT, UR5, 0x8, URZ ;  /* 0x0000000805077890 */ /* 0x000fce000fffe0ff */
[----:B------:R-:W-:Y:S05]  /*32f0*/  BRA.U !UP1, `(.L_x_59) ;  /* 0x00000001099c7547 */ /* 0x000fea000b800000 */
[----:B------:R-:W-:Y:S01]  /*3300*/  ELECT P0, URZ, PT ;  /* 0x0000000000ff782f */ /* 0x000fe20003800000 */
[----:B------:R-:W-:-:S12]  /*3310*/  BSSY B0, `(.L_x_59) ;  /* 0x0000025000007945 */ /* 0x000fd80003800000 */
[----:B------:R-:W-:Y:S05]  /*3320*/  @!P0 BRA `(.L_x_60) ;  /* 0x00000000008c8947 */ /* 0x000fea0003800000 */
[----:B------:R-:W-:-:S05]  /*3330*/  UMOV UR4, 0x10 ;  /* 0x0000001000047882 */ /* 0x000fca0000000000 */
[----:B------:R-:W-:Y:S04]  /*3340*/  DEPBAR.LE SB2, 0x36 ;  /* 0x0000ad800000791a */ /* 0x000fe80000000000 */
[----:B------:R-:W2:Y:S02]  /*3350*/  UTCATOMSWS.2CTA.FIND_AND_SET.ALIGN UP0, UR4, UR4 ;  /* 0x00000004000475e3 */ /* 0x000ea40008200800 */
[----:B--2---:R-:W-:Y:S01]  /*3360*/  MOV R10, UR4 ;  /* 0x00000004000a7c02 */ /* 0x004fe20008000f00 */
[----:B------:R-:W-:Y:S06]  /*3370*/  BRA.U UP0, `(.L_x_61) ;  /* 0x0000000100187547 */ /* 0x000fec000b800000 */
.L_x_62:
[----:B------:R-:W-:Y:S05]  /*3380*/  NANOSLEEP 0x64 ;  /* 0x000000640000795d */ /* 0x000fea0003800000 */
[----:B------:R-:W-:-:S05]  /*3390*/  UMOV UR4, 0x10 ;  /* 0x0000001000047882 */ /* 0x000fca0000000000 */
[----:B------:R-:W-:Y:S04]  /*33a0*/  DEPBAR.LE SB2, 0x36 ;  /* 0x0000ad800000791a */ /* 0x000fe80000000000 */
[----:B------:R-:W2:Y:S02]  /*33b0*/  UTCATOMSWS.2CTA.FIND_AND_SET.ALIGN UP0, UR4, UR4 ;  /* 0x00000004000475e3 */ /* 0x000ea40008200800 */
[----:B--2---:R-:W-:Y:S01]  /*33c0*/  MOV R10, UR4 ;  /* 0x00000004000a7c02 */ /* 0x004fe20008000f00 */
[----:B------:R-:W-:Y:S05]  /*33d0*/  BRA.U !UP0, `(.L_x_62) ;  /* 0xfffffffd08e87547 */ /* 0x000fea000b83ffff */
.L_x_61:
[----:B------:R-:W2:Y:S01]  /*33e0*/  LDS R6, [UR5+0x10] ;  /* 0x00001005ff067984 */ /* 0x000ea20008000800 */
[----:B------:R-:W-:Y:S01]  /*33f0*/  IMAD.U32 R0, RZ, RZ, UR6 ;  /* 0x00000006ff007e24 */ /* 0x000fe2000f8e00ff */
[----:B------:R-:W-:-:S03]  /*3400*/  MOV R4, UR69 ;  /* 0x0000004500047c02 */ /* 0x000fc60008000f00 */
[----:B------:R-:W-:Y:S01]  /*3410*/  VIADD R0, R0, 0x140 ;  /* 0x0000014000007836 */ /* 0x000fe20000000000 */
[----:B--2---:R-:W-:-:S04]  /*3420*/  SHF.L.U32 R6, R6, 0x1f, RZ ;  /* 0x0000001f06067819 */ /* 0x004fc800000006ff */
[----:B------:R-:W2:Y:S02]  /*3430*/  SYNCS.PHASECHK.TRANS64.TRYWAIT P0, [UR5+0x8], R6 ;  /* 0x00000806ff0075a7 */ /* 0x000ea40008001105 */
[----:B--2---:R-:W-:Y:S05]  /*3440*/  @P0 BRA `(.L_x_63) ;  /* 0x0000000000080947 */ /* 0x004fea0003800000 */
[----:B------:R-:W2:Y:S02]  /*3450*/  SYNCS.PHASECHK.TRANS64.TRYWAIT P0, [UR5+0x8], R6 ;  /* 0x00000806ff0075a7 */ /* 0x000ea40008001105 */
[----:B--2---:R-:W-:Y:S05]  /*3460*/  @!P0 BRA `(.L_x_64) ;  /* 0x0000005800708947 */ /* 0x004fea0003800000 */
.L_x_63:
[----:B------:R-:W-:Y:S01]  /*3470*/  PRMT R4, R4, 0x654, R0 ;  /* 0x0000065404047816 */ /* 0x000fe20000000000 */
[----:B------:R-:W-:Y:S01]  /*3480*/  HFMA2 R0, -RZ, RZ, 0, 5.9604644775390625e-08 ;  /* 0x00000001ff007431 */ /* 0x000fe200000001ff */
[----:B------:R-:W-:Y:S01]  /*3490*/  UPRMT UR4, UR69, 0x654, UR7 ;  /* 0x0000065445047896 */ /* 0x000fe20008000007 */
[----:B------:R-:W-:Y:S02]  /*34a0*/  IMAD.MOV.U32 R8, RZ, RZ, 0xffff ;  /* 0x0000ffffff087424 */ /* 0x000fe400078e00ff */
[----:B--2---:R-:W-:Y:S02]  /*34b0*/  IMAD.MOV.U32 R6, RZ, RZ, 0x4 ;  /* 0x00000004ff067424 */ /* 0x004fe400078e00ff */
[----:B------:R-:W-:Y:S01]  /*34c0*/  IMAD.SHL.U32 R9, R10, 0x20, RZ ;  /* 0x000000200a097824 */ /* 0x000fe200078e00ff */
[----:B------:R-:W-:Y:S02]  /*34d0*/  MOV R5, UR4 ;  /* 0x0000000400057c02 */ /* 0x000fe40008000f00 */
[-C--:B------:R-:W-:Y:S01]  /*34e0*/  SHF.L.U32 R8, R8, R10.reuse, RZ ;  /* 0x0000000a08087219 */ /* 0x080fe200000006ff */
[----:B------:R2:W-:Y:S01]  /*34f0*/  SYNCS.ARRIVE.TRANS64.RED RZ, [UR4], R6 ;  /* 0x00000006ffff79a7 */ /* 0x0005e20008000404 */
[----:B------:R-:W-:Y:S01]  /*3500*/  SHF.L.U32 R7, R0, R10, RZ ;  /* 0x0000000a00077219 */ /* 0x000fe200000006ff */
[----:B------:R2:W-:Y:S04]  /*3510*/  STS [UR6+0x140], R9 ;  /* 0x00014009ff007988 */ /* 0x0005e80008000806 */
[----:B------:R2:W-:Y:S04]  /*3520*/  STAS [R4.64], R10 ;  /* 0x0000000a04007dbd */ /* 0x0005e8000c0008ff */
[----:B------:R2:W-:Y:S04]  /*3530*/  ATOMS.OR RZ, [UR5+0x14], R8 ;  /* 0x00001408ffff798c */ /* 0x0005e8000b000005 */
[----:B------:R2:W-:Y:S04]  /*3540*/  ATOMS.OR RZ, [UR5+0x18], R7 ;  /* 0x00001807ffff798c */ /* 0x0005e8000b000005 */
[----:B------:R2:W-:Y:S02]  /*3550*/  ATOMS.XOR RZ, [UR5+0x10], R0 ;  /* 0x00001000ffff798c */ /* 0x0005e4000b800005 */
.L_x_60:
[----:B-1----:R-:W-:Y:S05]  /*3560*/  BSYNC B0 ;  /* 0x0000000000007941 */ /* 0x002fea0003800000 */
.L_x_59:
[----:B------:R-:W-:Y:S05]  /*3570*/  BRA.U UP1, `(.L_x_65) ;  /* 0x00000001016c7547 */ /* 0x000fea000b800000 */
[----:B------:R-:W-:-:S03]  /*3580*/  UMOV UR4, 0xffffffff ;  /* 0xffffffff00047882 */ /* 0x000fc60000000000 */
[----:B------:R-:W-:Y:S05]  /*3590*/  BRA.DIV UR4, `(.L_x_66) ;  /* 0x0000005a043c7947 */ /* 0x000fea000b800000 */
[----:B------:R-:W-:-:S13]  /*35a0*/  ELECT P0, URZ, PT ;  /* 0x0000000000ff782f */ /* 0x000fda0003800000 */
.L_x_168:
[----:B------:R-:W-:Y:S05]  /*35b0*/  @!P0 BRA `(.L_x_65) ;  /* 0x00000000005c8947 */ /* 0x000fea0003800000 */
[----:B--2---:R-:W2:Y:S02]  /*35c0*/  LDS R4, [UR5+0x10] ;  /* 0x00001005ff047984 */ /* 0x004ea40008000800 */
[----:B--2---:R-:W-:-:S04]  /*35d0*/  SHF.L.U32 R4, R4, 0x1f, RZ ;  /* 0x0000001f04047819 */ /* 0x004fc800000006ff */
[----:B------:R-:W2:Y:S02]  /*35e0*/  SYNCS.PHASECHK.TRANS64.TRYWAIT P0, [UR5+0x8], R4 ;  /* 0x00000804ff0075a7 */ /* 0x000ea40008001105 */
[----:B--2---:R-:W-:Y:S05]  /*35f0*/  @P0 BRA `(.L_x_67) ;  /* 0x0000000000080947 */ /* 0x004fea0003800000 */
[----:B------:R-:W2:Y:S02]  /*3600*/  SYNCS.PHASECHK.TRANS64.TRYWAIT P0, [UR5+0x8], R4 ;  /* 0x00000804ff0075a7 */ /* 0x000ea40008001105 */
[----:B--2---:R-:W-:Y:S05]  /*3610*/  @!P0 BRA `(.L_x_68) ;  /* 0x0000005800408947 */ /* 0x004fea0003800000 */
.L_x_67:
[----:B------:R-:W3:Y:S01]  /*3620*/  LDS R6, [UR6+0x140] ;  /* 0x00014006ff067984 */ /* 0x000ee20008000800 */
[----:B--2---:R-:W-:Y:S02]  /*3630*/  HFMA2 R0, -RZ, RZ, 0, 5.9604644775390625e-08 ;  /* 0x00000001ff007431 */ /* 0x004fe400000001ff */
[----:B------:R-:W-:Y:S01]  /*3640*/  IMAD.MOV.U32 R4, RZ, RZ, 0xffff ;  /* 0x0000ffffff047424 */ /* 0x000fe200078e00ff */
[----:B------:R-:W-:Y:S01]  /*3650*/  UPRMT UR4, UR69, 0x654, UR7 ;  /* 0x0000065445047896 */ /* 0x000fe20008000007 */
[----:B---3--:R-:W-:-:S03]  /*3660*/  IMAD.SHL.U32 R5, R6, 0x20, RZ ;  /* 0x0000002006057824 */ /* 0x008fc600078e00ff */
[-C--:B------:R-:W-:Y:S02]  /*3670*/  SHF.L.U32 R4, R4, R6.reuse, RZ ;  /* 0x0000000604047219 */ /* 0x080fe400000006ff */
[----:B------:R-:W-:Y:S01]  /*3680*/  SHF.L.U32 R6, R0, R6, RZ ;  /* 0x0000000600067219 */ /* 0x000fe200000006ff */
[----:B------:R3:W-:Y:S04]  /*3690*/  STS [UR6+0x140], R5 ;  /* 0x00014005ff007988 */ /* 0x0007e80008000806 */
[----:B------:R3:W-:Y:S04]  /*36a0*/  ATOMS.OR RZ, [UR5+0x14], R4 ;  /* 0x00001404ffff798c */ /* 0x0007e8000b000005 */
[----:B------:R3:W-:Y:S01]  /*36b0*/  ATOMS.OR RZ, [UR5+0x18], R6 ;  /* 0x00001806ffff798c */ /* 0x0007e2000b000005 */
[----:B------:R-:W-:Y:S03]  /*36c0*/  SYNCS.ARRIVE.TRANS64.RED.A1T0 RZ, [UR4], RZ ;  /* 0x000000ffffff79a7 */ /* 0x000fe60008100404 */
[----:B------:R3:W-:Y:S01]  /*36d0*/  ATOMS.XOR RZ, [UR5+0x10], R0 ;  /* 0x00001000ffff798c */ /* 0x0007e2000b800005 */
[----:B------:R-:W-:Y:S05]  /*36e0*/  BRA `(.L_x_65) ;  /* 0x0000000000107947 */ /* 0x000fea0003800000 */
.L_x_58:
[----:B------:R-:W-:Y:S02]  /*36f0*/  MOV R0, 0xffffffff ;  /* 0xffffffff00007802 */ /* 0x000fe40000000f00 */
[----:B------:R-:W-:-:S03]  /*3700*/  MOV R4, 0x3730 ;  /* 0x0000373000047802 */ /* 0x000fc60000000f00 */
[----:B------:R2:W-:Y:S04]  /*3710*/  STS [UR6+0x140], R0 ;  /* 0x00014000ff007988 */ /* 0x0005e80008000806 */
[----:B-12--5:R-:W-:Y:S05]  /*3720*/  CALL.REL.NOINC `($__internal_1_$__cuda_sm10x_tcgen05_guardrail_trap_phase_invalid_during_alloc) ;  /* 0x0000006000147944 */ /* 0x026fea0003c00000 */
.L_x_65:
[----:B------:R-:W-:Y:S05]  /*3730*/  WARPSYNC.ALL ;  /* 0x0000000000007948 */ /* 0x000fea0003800000 */
[----:B------:R-:W4:Y:S01]  /*3740*/  S2UR UR4, SR_CgaCtaId ;  /* 0x00000000000479c3 */ /* 0x000f220000008800 */
[----:B------:R-:W-:Y:S01]  /*3750*/  UMOV UR41, 0x400 ;  /* 0x0000040000297882 */ /* 0x000fe20000000000 */
[----:B------:R-:W-:-:S06]  /*3760*/  NOP ;  /* 0x0000000000007918 */ /* 0x000fcc0000000000 */
[----:B------:R-:W-:Y:S06]  /*3770*/  BAR.ARV 0x6, 0xa0 ;  /* 0x0182800000007b1d */ /* 0x000fec0000002000 */
[----:B------:R-:W1:Y:S01]  /*3780*/  LDCU UR6, c[0x0][0x38c] ;  /* 0x00007180ff0677ac */ /* 0x000e620008000800 */
[----:B------:R-:W-:Y:S01]  /*3790*/  LOP3.LUT R3, R3, 0xffff, RZ, 0xc0, !PT ;  /* 0x0000ffff03037812 */ /* 0x000fe200078ec0ff */
[----:B--2---:R-:W-:Y:S01]  /*37a0*/  IMAD.MOV.U32 R9, RZ, RZ, 0x1 ;  /* 0x00000001ff097424 */ /* 0x004fe200078e00ff */
[----:B------:R-:W-:Y:S01]  /*37b0*/  LOP3.LUT R2, R2, 0xffff, RZ, 0xc0, !PT ;  /* 0x0000ffff02027812 */ /* 0x000fe200078ec0ff */
[----:B------:R-:W-:Y:S01]  /*37c0*/  IMAD.MOV.U32 R8, RZ, RZ, RZ ;  /* 0x000000ffff087224 */ /* 0x000fe200078e00ff */
[----:B------:R-:W-:Y:S01]  /*37d0*/  R2UR UR43, R3 ;  /* 0x00000000032b72ca */ /* 0x000fe200000e0000 */
[----:B------:R-:W-:Y:S01]  /*37e0*/  UMOV UR47, URZ ;  /* 0x000000ff002f7c82 */ /* 0x000fe20008000000 */
[----:B------:R-:W-:-:S02]  /*37f0*/  R2UR UR65, R2 ;  /* 0x00000000024172ca */ /* 0x000fc400000e0000 */
[----:B------:R-:W-:Y:S01]  /*3800*/  CS2R R2, SRZ ;  /* 0x0000000000027805 */ /* 0x000fe2000001ff00 */
[----:B------:R-:W-:Y:S01]  /*3810*/  UMOV UR38, URZ ;  /* 0x000000ff00267c82 */ /* 0x000fe20008000000 */
[----:B----4-:R-:W-:Y:S01]  /*3820*/  ULEA UR41, UR4, UR41, 0x18 ;  /* 0x0000002904297291 */ /* 0x010fe2000f8ec0ff */
[----:B------:R-:W-:Y:S01]  /*3830*/  UMOV UR37, URZ ;  /* 0x000000ff00257c82 */ /* 0x000fe20008000000 */
[----:B------:R-:W-:Y:S02]  /*3840*/  UISETP.NE.AND UP3, UPT, UR68, URZ, UPT ;  /* 0x000000ff4400728c */ /* 0x000fe4000bf65270 */
[----:B------:R-:W-:Y:S02]  /*3850*/  UIADD3 UR5, UPT, UPT, UR41, 0x8400, URZ ;  /* 0x0000840029057890 */ /* 0x000fe4000fffe0ff */
[----:B------:R-:W-:-:S03]  /*3860*/  UIADD3 UR4, UPT, UPT, UR41, 0x28400, URZ ;  /* 0x0002840029047890 */ /* 0x000fc6000fffe0ff */
[----:B---3--:R-:W2:Y:S01]  /*3870*/  LDS R0, [UR41+0x140] ;  /* 0x00014029ff007984 */ /* 0x008ea20008000800 */
[----:B-1----:R-:W-:Y:S02]  /*3880*/  UIADD3 UR6, UPT, UPT, UR6, 0x3f, URZ ;  /* 0x0000003f06067890 */ /* 0x002fe4000fffe0ff */
[----:B------:R-:W-:Y:S02]  /*3890*/  USHF.R.U32.HI UR5, URZ, 0x4, UR5 ;  /* 0x00000004ff057899 */ /* 0x000fe40008011605 */
[----:B------:R-:W-:Y:S02]  /*38a0*/  USHF.R.S32.HI UR64, URZ, 0x1f, UR6 ;  /* 0x0000001fff407899 */ /* 0x000fe40008011406 */
[----:B------:R-:W-:Y:S02]  /*38b0*/  USHF.R.U32.HI UR4, URZ, 0x4, UR4 ;  /* 0x00000004ff047899 */ /* 0x000fe40008011604 */
[----:B------:R-:W-:Y:S02]  /*38c0*/  ULEA.HI UR64, UR64, UR6, URZ, 0x6 ;  /* 0x0000000640407291 */ /* 0x000fe4000f8f30ff */
[----:B------:R-:W-:-:S02]  /*38d0*/  ULOP3.LUT UR5, UR5, 0x3fff, URZ, 0xc0, !UPT ;  /* 0x00003fff05057892 */ /* 0x000fc4000f8ec0ff */
[----:B------:R-:W-:Y:S02]  /*38e0*/  USHF.R.S32.HI UR64, URZ, 0x6, UR64 ;  /* 0x00000006ff407899 */ /* 0x000fe40008011440 */
[----:B------:R-:W-:Y:S02]  /*38f0*/  ULOP3.LUT UR45, UR4, 0x3fff, URZ, 0xc0, !UPT ;  /* 0x00003fff042d7892 */ /* 0x000fe4000f8ec0ff */
[----:B------:R-:W-:Y:S01]  /*3900*/  UISETP.LT.AND UP0, UPT, UR64, 0x1, UPT ;  /* 0x000000014000788c */ /* 0x000fe2000bf01270 */
[----:B------:R-:W-:Y:S01]  /*3910*/  UMOV UR62, 0x0 ;  /* 0x00000000003e7882 */ /* 0x000fe20000000000 */
        /* <DEDUP_REMOVED lines=9> */
[----:B------:R-:W-:-:S02]  /*39b0*/  ULOP3.LUT UR44, UR5, 0x10000, URZ, 0xfc, !UPT ;  /* 0x00010000052c7892 */ /* 0x000fc4000f8efcff */
[----:B------:R-:W-:Y:S02]  /*39c0*/  ULOP3.LUT UR45, UR45, 0x10000, URZ, 0xfc, !UPT ;  /* 0x000100002d2d7892 */ /* 0x000fe4000f8efcff */
[----:B------:R-:W-:Y:S01]  /*39d0*/  USEL UR66, UR64, 0x1, !UP0 ;  /* 0x0000000140427887 */ /* 0x000fe2000c000000 */
[----:B------:R-:W-:Y:S01]  /*39e0*/  UMOV UR52, 0x0 ;  /* 0x0000000000347882 */ /* 0x000fe20000000000 */
[----:B------:R-:W-:Y:S01]  /*39f0*/  UMOV UR53, 0x10100910 ;  /* 0x1010091000357882 */ /* 0x000fe20000000000 */
[----:B------:R-:W-:Y:S01]  /*3a00*/  UMOV UR50, 0x0 ;  /* 0x0000000000327882 */ /* 0x000fe20000000000 */
[----:B------:R-:W-:Y:S01]  /*3a10*/  UMOV UR51, 0x10100910 ;  /* 0x1010091000337882 */ /* 0x000fe20000000000 */
[----:B------:R-:W-:Y:S01]  /*3a20*/  UMOV UR48, 0x0 ;  /* 0x0000000000307882 */ /* 0x000fe20000000000 */
[----:B--2---:R-:W-:Y:S01]  /*3a30*/  R2UR UR67, R0 ;  /* 0x00000000004372ca */ /* 0x004fe200000e0000 */
[----:B------:R-:W-:-:S14]  /*3a40*/  UMOV UR49, 0x10100910 ;  /* 0x1010091000317882 */ /* 0x000fdc0000000000 */
.L_x_76:
[C---:B------:R-:W-:Y:S02]  /*3a50*/  LEA R0, R8.reuse, UR41, 0x3 ;  /* 0x0000002908007c11 */ /* 0x040fe4000f8e18ff */
[----:B------:R-:W-:Y:S02]  /*3a60*/  SHF.L.U32 R4, R3, 0x1f, RZ ;  /* 0x0000001f03047819 */ /* 0x000fe400000006ff */
[----:B------:R-:W-:Y:S02]  /*3a70*/  LEA R5, R8, UR41, 0x4 ;  /* 0x0000002908057c11 */ /* 0x000fe4000f8e20ff */
[----:B------:R-:W1:Y:S02]  /*3a80*/  SYNCS.PHASECHK.TRANS64.TRYWAIT P0, [R0+URZ+0x90], R4 ;  /* 0x00009004000075a7 */ /* 0x000e6400080011ff */
[----:B-1-3--:R-:W-:Y:S05]  /*3a90*/  @!P0 BRA `(.L_x_69) ;  /* 0x0000005400388947 */ /* 0x00afea0003800000 */
.L_x_169:
[----:B-1----:R-:W1:Y:S01]  /*3aa0*/  LDS.128 R4, [R5+0x120] ;  /* 0x0001200005047984 */ /* 0x002e620000000c00 */
[----:B------:R-:W-:Y:S02]  /*3ab0*/  VIADD R0, R0, 0xa0 ;  /* 0x000000a000007836 */ /* 0x000fe40000000000 */
[----:B------:R-:W-:Y:S01]  /*3ac0*/  VIADD R8, R8, 0x1 ;  /* 0x0000000108087836 */ /* 0x000fe20000000000 */
[----:B------:R-:W-:Y:S01]  /*3ad0*/  @!PT LDS RZ, [RZ] ;  /* 0x00000000fffff984 */ /* 0x000fe20000000800 */
[----:B------:R-:W-:Y:S01]  /*3ae0*/  @!PT LDS RZ, [RZ] ;  /* 0x00000000fffff984 */ /* 0x000fe20000000800 */
[----:B------:R-:W-:Y:S01]  /*3af0*/  @!PT LDS RZ, [RZ] ;  /* 0x00000000fffff984 */ /* 0x000fe20000000800 */
[----:B------:R-:W-:Y:S01]  /*3b00*/  @!PT LDS RZ, [RZ] ;  /* 0x00000000fffff984 */ /* 0x000fe20000000800 */
[----:B------:R2:W-:Y:S06]  /*3b10*/  MEMBAR.ALL.CTA ;  /* 0x0000000000007992 */ /* 0x0005ec0000008000 */
[----:B--2---:R-:W2:Y:S01]  /*3b20*/  FENCE.VIEW.ASYNC.S ;  /* 0x00000000000073c6 */ /* 0x004ea20000000000 */
[----:B------:R-:W-:-:S04]  /*3b30*/  PRMT R0, RZ, 0x654, R0 ;  /* 0x00000654ff007816 */ /* 0x000fc80000000000 */
[----:B--2---:R2:W-:Y:S01]  /*3b40*/  SYNCS.ARRIVE.TRANS64.RED.A1T0 RZ, [R0+URZ], RZ ;  /* 0x000000ff00ff79a7 */ /* 0x0045e200081004ff */
[----:B-1----:R-:W-:Y:S01]  /*3b50*/  LOP3.LUT P1, RZ, R6, 0x1, RZ, 0xc0, !PT ;  /* 0x0000000106ff7812 */ /* 0x002fe2000782c0ff */
[----:B--2---:R-:W-:-:S12]  /*3b60*/  BRA.U UP3, `(.L_x_70) ;  /* 0x0000000503587547 */ /* 0x004fd8000b800000 */
[----:B------:R-:W1:Y:S01]  /*3b70*/  LDCU UR4, c[0x0][0x38c] ;  /* 0x00007180ff0477ac */ /* 0x000e620008000800 */
[----:B------:R-:W-:Y:S02]  /*3b80*/  PLOP3.LUT P2, PT, PT, PT, PT, 0x80, 0x8 ;  /* 0x000000000008781c */ /* 0x000fe40003f4f070 */
[----:B------:R-:W-:Y:S01]  /*3b90*/  SHF.L.U32 R4, R9, 0x1f, RZ ;  /* 0x0000001f09047819 */ /* 0x000fe200000006ff */
[----:B------:R-:W-:Y:S02]  /*3ba0*/  ULEA UR46, UR47, UR41, 0x3 ;  /* 0x000000292f2e7291 */ /* 0x000fe4000f8e18ff */
[----:B------:R-:W-:Y:S02]  /*3bb0*/  ULEA UR36, UR47, UR67, 0x6 ;  /* 0x000000432f247291 */ /* 0x000fe4000f8e30ff */
[----:B-1----:R-:W-:-:S06]  /*3bc0*/  UISETP.GE.AND UP0, UPT, UR4, 0x1, UPT ;  /* 0x000000010400788c */ /* 0x002fcc000bf06270 */
[----:B------:R-:W-:-:S05]  /*3bd0*/  PLOP3.LUT P0, PT, PT, PT, UP0, 0x80, 0x8 ;  /* 0x000000000008781c */ /* 0x000fca0003f0f008 */
[----:B------:R-:W-:-:S08]  /*3be0*/  @UP0 ULEA UR4, UR38, UR41, 0x3 ;  /* 0x0000002926040291 */ /* 0x000fd0000f8e18ff */
[----:B------:R-:W-:-:S04]  /*3bf0*/  @P0 SHF.L.U32 R0, R2, 0x1f, RZ ;  /* 0x0000001f02000819 */ /* 0x000fc800000006ff */
[----:B------:R1:W2:Y:S01]  /*3c00*/  @P0 SYNCS.PHASECHK.TRANS64.TRYWAIT P2, [UR4], R0 ;  /* 0x00000000ff0005a7 */ /* 0x0002a20008041104 */
[----:B------:R-:W3:Y:S02]  /*3c10*/  SYNCS.PHASECHK.TRANS64.TRYWAIT P0, [UR46+0xd0], R4 ;  /* 0x0000d004ff0075a7 */ /* 0x000ee4000800112e */
[----:B-123--:R-:W-:Y:S05]  /*3c20*/  @!P0 BRA `(.L_x_71) ;  /* 0x0000005000e88947 */ /* 0x00efea0003800000 */
.L_x_171:
[----:B------:R-:W-:Y:S01]  /*3c30*/  UMOV UR42, UR37 ;  /* 0x00000025002a7c82 */ /* 0x000fe20008000000 */
[----:B------:R-:W-:Y:S05]  /*3c40*/  BRA.U !UP0, `(.L_x_72) ;  /* 0x0000000508107547 */ /* 0x000fea000b800000 */
[----:B------:R-:W-:Y:S02]  /*3c50*/  UIADD3 UR42, UPT, UPT, UR66, UR37, URZ ;  /* 0x00000025422a7290 */ /* 0x000fe4000fffe0ff */
[----:B------:R-:W-:Y:S01]  /*3c60*/  UPLOP3.LUT UP2, UPT, UPT, UPT, UPT, 0x40, 0x4 ;  /* 0x000000000004789c */ /* 0x000fe20003f4e870 */
[----:B------:R-:W-:Y:S01]  /*3c70*/  UMOV UR39, UR64 ;  /* 0x0000004000277c82 */ /* 0x000fe20008000000 */
[----:B------:R-:W-:-:S09]  /*3c80*/  UMOV UR5, UR38 ;  /* 0x0000002600057c82 */ /* 0x000fd20008000000 */
.L_x_75:
[----:B------:R-:W-:Y:S01]  /*3c90*/  ULEA UR7, UR5, UR41, 0x3 ;  /* 0x0000002905077291 */ /* 0x000fe2000f8e18ff */
[----:B--23--:R-:W-:Y:S11]  /*3ca0*/  @P2 BRA `(.L_x_73) ;  /* 0x00000000000c2947 */ /* 0x00cff60003800000 */
[----:B-1----:R-:W-:Y:S04]  /*3cb0*/  SHF.L.U32 R4, R2, 0x1f, RZ ;  /* 0x0000001f02047819 */ /* 0x002fe800000006ff */
[----:B------:R-:W1:Y:S02]  /*3cc0*/  SYNCS.PHASECHK.TRANS64.TRYWAIT P0, [UR7], R4 ;  /* 0x00000004ff0075a7 */ /* 0x000e640008001107 */
[----:B-1----:R-:W-:Y:S05]  /*3cd0*/  @!P0 BRA `(.L_x_74) ;  /* 0x0000005000d48947 */ /* 0x002fea0003800000 */
.L_x_73:
[----:B------:R-:W-:Y:S01]  /*3ce0*/  UISETP.NE.AND UP0, UPT, UR39, 0x1, UPT ;  /* 0x000000012700788c */ /* 0x000fe2000bf05270 */
[----:B------:R-:W-:Y:S01]  /*3cf0*/  PLOP3.LUT P2, PT, PT, PT, PT, 0x80, 0x8 ;  /* 0x000000000008781c */ /* 0x000fe20003f4f070 */
[----:B------:R-:W-:Y:S02]  /*3d00*/  UIADD3 UR4, UPT, UPT, UR5, 0x1, URZ ;  /* 0x0000000105047890 */ /* 0x000fe4000fffe0ff */
[----:B------:R-:W-:Y:S02]  /*3d10*/  UIADD3 UR40, UPT, UPT, UR7, 0x20, URZ ;  /* 0x0000002007287890 */ /* 0x000fe4000fffe0ff */
[----:B------:R-:W-:Y:S01]  /*3d20*/  UISETP.NE.AND UP1, UPT, UR4, 0x4, UPT ;  /* 0x000000040400788c */ /* 0x000fe2000bf25270 */
[----:B------:R-:W-:Y:S01]  /*3d30*/  PLOP3.LUT P0, PT, PT, PT, UP0, 0x80, 0x8 ;  /* 0x000000000008781c */ /* 0x000fe20003f0f008 */
[----:B------:R-:W-:Y:S02]  /*3d40*/  UIADD3 UR37, UPT, UPT, UR37, 0x1, URZ ;  /* 0x0000000125257890 */ /* 0x000fe4000fffe0ff */
[----:B------:R-:W-:Y:S02]  /*3d50*/  USEL UR6, URZ, 0x1, UP1 ;  /* 0x00000001ff067887 */ /* 0x000fe40008800000 */
[----:B------:R-:W-:Y:S02]  /*3d60*/  USEL UR38, UR4, URZ, UP1 ;  /* 0x000000ff04267287 */ /* 0x000fe40008800000 */
[----:B------:R-:W-:Y:S02]  /*3d70*/  UIADD3 UR39, UPT, UPT, UR39, -0x1, URZ ;  /* 0xffffffff27277890 */ /* 0x000fe4000fffe0ff */
[----:B------:R-:W-:Y:S01]  /*3d80*/  @UP0 ULEA UR4, UR38, UR41, 0x3 ;  /* 0x0000002926040291 */ /* 0x000fe2000f8e18ff */
[----:B------:R-:W-:Y:S01]  /*3d90*/  LOP3.LUT R2, R2, UR6, RZ, 0x3c, !PT ;  /* 0x0000000602027c12 */ /* 0x000fe2000f8e3cff */
[----:B------:R-:W-:Y:S02]  /*3da0*/  ULEA UR6, UR5, UR45, 0x9 ;  /* 0x0000002d05067291 */ /* 0x000fe4000f8e48ff */
[----:B------:R-:W-:Y:S01]  /*3db0*/  UISETP.NE.AND UP0, UPT, UR37, UR42, UPT ;  /* 0x0000002a2500728c */ /* 0x000fe2000bf05270 */
[----:B-1----:R-:W-:Y:S01]  /*3dc0*/  @P0 SHF.L.U32 R0, R2, 0x1f, RZ ;  /* 0x0000001f02000819 */ /* 0x002fe200000006ff */
[----:B------:R-:W-:Y:S02]  /*3dd0*/  UIADD3 UR34, UPT, UPT, UR6, 0x2, URZ ;  /* 0x0000000206227890 */ /* 0x000fe4000fffe0ff */
[----:B------:R-:W-:Y:S01]  /*3de0*/  UIADD3 UR30, UPT, UPT, UR6, 0x4, URZ ;  /* 0x00000004061e7890 */ /* 0x000fe2000fffe0ff */
[----:B------:R2:W3:Y:S01]  /*3df0*/  @P0 SYNCS.PHASECHK.TRANS64.TRYWAIT P2, [UR4], R0 ;  /* 0x00000000ff0005a7 */ /* 0x0004e20008041104 */
[----:B------:R-:W-:Y:S02]  /*3e00*/  ULEA UR4, UR5, UR44, 0xb ;  /* 0x0000002c05047291 */ /* 0x000fe4000f8e58ff */
[----:B------:R-:W-:Y:S02]  /*3e10*/  UIADD3 UR26, UPT, UPT, UR6, 0x6, URZ ;  /* 0x00000006061a7890 */ /* 0x000fe4000fffe0ff */
        /* <DEDUP_REMOVED lines=10> */
[----:B------:R-:W-:Y:S01]  /*3ec0*/  UIADD3 UR8, UPT, UPT, UR4, 0x406, URZ ;  /* 0x0000040604087890 */ /* 0x000fe2000fffe0ff */
[----:B------:R-:W-:Y:S01]  /*3ed0*/  UMOV UR7, 0x40004040 ;  /* 0x4000404000077882 */ /* 0x000fe20000000000 */
[----:B------:R-:W-:Y:S01]  /*3ee0*/  UMOV UR5, 0x40004040 ;  /* 0x4000404000057882 */ /* 0x000fe20000000000 */
[----:B------:R-:W-:Y:S01]  /*3ef0*/  UMOV UR35, 0x40004040 ;  /* 0x4000404000237882 */ /* 0x000fe20000000000 */
[----:B------:R1:W-:Y:S01]  /*3f00*/  UTCHMMA.2CTA gdesc[UR4], gdesc[UR6], tmem[UR36], tmem[UR62], idesc[UR63], UP2 ;  /* 0x00ff3e06040075ea */ /* 0x0003e20009200024 */
[----:B------:R-:W-:Y:S01]  /*3f10*/  UPLOP3.LUT UP2, UPT, UPT, UPT, UPT, 0x80, 0x8 ;  /* 0x000000000008789c */ /* 0x000fe20003f4f070 */
[----:B------:R-:W-:Y:S01]  /*3f20*/  UMOV UR33, 0x40004040 ;  /* 0x4000404000217882 */ /* 0x000fe20000000000 */
[----:B------:R-:W-:Y:S01]  /*3f30*/  UMOV UR31, 0x40004040 ;  /* 0x40004040001f7882 */ /* 0x000fe20000000000 */
[----:B------:R2:W-:Y:S01]  /*3f40*/  UTCHMMA.2CTA gdesc[UR32], gdesc[UR34], tmem[UR36], tmem[UR60], idesc[UR61], UPT ;  /* 0x00ff3c22200075ea */ /* 0x0005e2000ba00024 */
        /* <DEDUP_REMOVED lines=14> */
[----:B------:R-:W-:Y:S01]  /*4030*/  UMOV UR9, 0x40004040 ;  /* 0x4000404000097882 */ /* 0x000fe20000000000 */
[----:B------:R2:W-:Y:S01]  /*4040*/  UTCHMMA.2CTA gdesc[UR12], gdesc[UR14], tmem[UR36], tmem[UR50], idesc[UR51], UPT ;  /* 0x00ff320e0c0075ea */ /* 0x0005e2000ba00024 */
[----:B------:R2:W-:Y:S01]  /*4050*/  UTCHMMA.2CTA gdesc[UR8], gdesc[UR10], tmem[UR36], tmem[UR48], idesc[UR49], UPT ;  /* 0x00ff300a080075ea */ /* 0x0005e2000ba00024 */
[----:B------:R2:W-:Y:S01]  /*4060*/  UTCBAR.2CTA.MULTICAST [UR40], URZ, UR43 ;  /* 0x000000ff280073e9 */ /* 0x0005e2000820082b */
[----:B-1----:R-:W-:Y:S01]  /*4070*/  UMOV UR5, UR38 ;  /* 0x0000002600057c82 */ /* 0x002fe20008000000 */
[----:B------:R-:W-:Y:S05]  /*4080*/  BRA.U UP0, `(.L_x_75) ;  /* 0xfffffffd00007547 */ /* 0x000fea000b83ffff */
.L_x_72:
[----:B------:R-:W-:Y:S01]  /*4090*/  UIADD3 UR4, UPT, UPT, UR46, 0xb0, URZ ;  /* 0x000000b02e047890 */ /* 0x000fe2000fffe0ff */
[----:B------:R-:W-:-:S08]  /*40a0*/  UMOV UR37, UR42 ;  /* 0x0000002a00257c82 */ /* 0x000fd00008000000 */
[----:B------:R4:W-:Y:S01]  /*40b0*/  UTCBAR.2CTA.MULTICAST [UR4], URZ, UR65 ;  /* 0x000000ff040073e9 */ /* 0x0009e20008200841 */
[----:B------:R-:W-:Y:S02]  /*40c0*/  NOP ;  /* 0x0000000000007918 */ /* 0x000fe40000000000 */
.L_x_70:
[----:B----4-:R-:W-:Y:S01]  /*40d0*/  UIADD3 UR4, UPT, UPT, UR47, 0x1, URZ ;  /* 0x000000012f047890 */ /* 0x010fe2000fffe0ff */
[----:B------:R-:W-:-:S03]  /*40e0*/  ISETP.NE.AND P0, PT, R8, 0x2, PT ;  /* 0x000000020800780c */ /* 0x000fc60003f05270 */
[----:B------:R-:W-:Y:S01]  /*40f0*/  UISETP.NE.AND UP0, UPT, UR4, 0x4, UPT ;  /* 0x000000040400788c */ /* 0x000fe2000bf05270 */
[----:B-12---:R-:W-:Y:S02]  /*4100*/  SEL R0, RZ, 0x1, P0 ;  /* 0x00000001ff007807 */ /* 0x006fe40000000000 */
[----:B------:R-:W-:Y:S01]  /*4110*/  SEL R8, R8, RZ, P0 ;  /* 0x000000ff08087207 */ /* 0x000fe20000000000 */
[----:B------:R-:W-:Y:S01]  /*4120*/  USEL UR5, URZ, 0x1, UP0 ;  /* 0x00000001ff057887 */ /* 0x000fe20008000000 */
[----:B------:R-:W-:Y:S01]  /*4130*/  LOP3.LUT R3, R3, R0, RZ, 0x3c, !PT ;  /* 0x0000000003037212 */ /* 0x000fe200078e3cff */
[----:B------:R-:W-:-:S04]  /*4140*/  USEL UR47, UR4, URZ, UP0 ;  /* 0x000000ff042f7287 */ /* 0x000fc80008000000 */
[----:B------:R-:W-:Y:S01]  /*4150*/  LOP3.LUT R9, R9, UR5, RZ, 0x3c, !PT ;  /* 0x0000000509097c12 */ /* 0x000fe2000f8e3cff */
[----:B------:R-:W-:Y:S07]  /*4160*/  @P1 BRA `(.L_x_76) ;  /* 0xfffffff800381947 */ /* 0x000fee000383ffff */
[----:B------:R-:W1:Y:S01]  /*4170*/  S2UR UR8, SR_CgaCtaId ;  /* 0x00000000000879c3 */ /* 0x000e620000008800 */
[----:B------:R-:W-:Y:S01]  /*4180*/  ELECT P0, URZ, PT ;  /* 0x0000000000ff782f */ /* 0x000fe20003800000 */
[----:B------:R-:W-:Y:S01]  /*4190*/  HFMA2 R0, -RZ, RZ, 0, 5.9604644775390625e-08 ;  /* 0x00000001ff007431 */ /* 0x000fe200000001ff */
[----:B------:R-:W-:-:S05]  /*41a0*/  UMOV UR4, 0x40 ;  /* 0x0000004000047882 */ /* 0x000fca0000000000 */
[----:B------:R-:W-:Y:S01]  /*41b0*/  UVIRTCOUNT.DEALLOC.SMPOOL 0x80 ;  /* 0x000000800000784c */ /* 0x000fe20000000000 */
[----:B------:R-:W-:Y:S02]  /*41c0*/  UISETP.NE.AND UP1, UPT, UR68, URZ, UPT ;  /* 0x000000ff4400728c */ /* 0x000fe4000bf25270 */
[----:B-1----:R-:W-:-:S09]  /*41d0*/  ULEA UR8, UR8, UR4, 0x18 ;  /* 0x0000000408087291 */ /* 0x002fd2000f8ec0ff */
[----:B------:R1:W-:Y:S01]  /*41e0*/  @P0 STS.U8 [UR8+0x1c], R0 ;  /* 0x00001c00ff000988 */ /* 0x0003e20008000008 */
[----:B------:R-:W-:Y:S05]  /*41f0*/  BRA.U UP1, `(.L_x_77) ;  /* 0x0000000101a07547 */ /* 0x000fea000b800000 */
[----:B------:R-:W-:Y:S01]  /*4200*/  UIADD3 UR7, UPT, UPT, UR41, 0xd0, URZ ;  /* 0x000000d029077890 */ /* 0x000fe2000fffe0ff */
[----:B------:R-:W-:-:S03]  /*4210*/  SHF.L.U32 R2, R9, 0x1f, RZ ;  /* 0x0000001f09027819 */ /* 0x000fc600000006ff */
[----:B------:R-:W-:-:S09]  /*4220*/  ULEA UR4, UR47, UR7, 0x3 ;  /* 0x000000072f047291 */ /* 0x000fd2000f8e18ff */
[----:B------:R-:W2:Y:S02]  /*4230*/  SYNCS.PHASECHK.TRANS64.TRYWAIT P0, [UR4], R2 ;  /* 0x00000002ff0075a7 */ /* 0x000ea40008001104 */
[----:B--2---:R-:W-:Y:S05]  /*4240*/  @!P0 BRA `(.L_x_78) ;  /* 0x0000004c00908947 */ /* 0x004fea0003800000 */
.L_x_174:
        /* <DEDUP_REMOVED lines=9> */
.L_x_176:
        /* <DEDUP_REMOVED lines=9> */
.L_x_178:
[----:B------:R-:W-:-:S04]  /*4370*/  UIADD3 UR4, UPT, UPT, UR4, 0x1, URZ ;  /* 0x0000000104047890 */ /* 0x000fc8000fffe0ff */
[----:B------:R-:W-:-:S04]  /*4380*/  UISETP.NE.AND UP0, UPT, UR4, 0x4, UPT ;  /* 0x000000040400788c */ /* 0x000fc8000bf05270 */
[----:B------:R-:W-:Y:S02]  /*4390*/  USEL UR5, URZ, 0x1, UP0 ;  /* 0x00000001ff057887 */ /* 0x000fe40008000000 */
[----:B------:R-:W-:-:S04]  /*43a0*/  USEL UR4, UR4, URZ, UP0 ;  /* 0x000000ff04047287 */ /* 0x000fc80008000000 */
[----:B------:R-:W-:Y:S01]  /*43b0*/  ULEA UR4, UR4, UR7, 0x3 ;  /* 0x0000000704047291 */ /* 0x000fe2000f8e18ff */
[----:B------:R-:W-:-:S04]  /*43c0*/  LOP3.LUT R2, R2, UR5, RZ, 0x3c, !PT ;  /* 0x0000000502027c12 */ /* 0x000fc8000f8e3cff */
[----:B------:R-:W-:Y:S01]  /*43d0*/  SHF.L.U32 R2, R2, 0x1f, RZ ;  /* 0x0000001f02027819 */ /* 0x000fe200000006ff */
[----:B-1----:R-:W-:-:S04]  /*43e0*/  IMAD.U32 R0, RZ, RZ, UR4 ;  /* 0x00000004ff007e24 */ /* 0x002fc8000f8e00ff */
[----:B------:R1:W2:Y:S03]  /*43f0*/  SYNCS.PHASECHK.TRANS64.TRYWAIT P0, [R0+URZ], R2 ;  /* 0x00000002000075a7 */ /* 0x0002a600080011ff */
[----:B--2---:R-:W-:Y:S05]  /*4400*/  @!P0 NANOSLEEP.SYNCS 0x989680 ;  /* 0x009896800000895d */ /* 0x004fea0003900000 */
[----:B------:R-:W2:Y:S02]  /*4410*/  @!P0 SYNCS.PHASECHK.TRANS64 P0, [R0+URZ], R2 ;  /* 0x00000002000085a7 */ /* 0x000ea400080010ff */
[----:B--2---:R-:W-:Y:S05]  /*4420*/  @P0 BRA `(.L_x_81) ;  /* 0x0000000000200947 */ /* 0x004fea0003800000 */
.L_x_82:
[----:B--2---:R2:W4:Y:S02]  /*4430*/  SYNCS.PHASECHK.TRANS64.TRYWAIT P0, [R0+URZ], R2 ;  /* 0x00000002000075a7 */ /* 0x00452400080011ff */
[----:B----4-:R-:W-:Y:S05]  /*4440*/  @!P0 NANOSLEEP.SYNCS 0x989680 ;  /* 0x009896800000895d */ /* 0x010fea0003900000 */
[----:B------:R-:W4:Y:S02]  /*4450*/  @!P0 SYNCS.PHASECHK.TRANS64 P0, [R0+URZ], R2 ;  /* 0x00000002000085a7 */ /* 0x000f2400080010ff */
[----:B----4-:R-:W-:Y:S05]  /*4460*/  @!P0 BRA `(.L_x_82) ;  /* 0xfffffffc00f08947 */ /* 0x010fea000383ffff */
[----:B------:R-:W-:Y:S05]  /*4470*/  BRA `(.L_x_81) ;  /* 0x00000000000c7947 */ /* 0x000fea0003800000 */
.L_x_77:
[----:B------:R-:W-:-:S04]  /*4480*/  UIADD3 UR4, UPT, UPT, UR41, 0x110, URZ ;  /* 0x0000011029047890 */ /* 0x000fc8000fffe0ff */
[----:B------:R-:W-:-:S09]  /*4490*/  UPRMT UR4, UR69, 0x654, UR4 ;  /* 0x0000065445047896 */ /* 0x000fd20008000004 */
[----:B------:R-:W-:Y:S03]  /*44a0*/  SYNCS.ARRIVE.TRANS64.RED.A1T0 RZ, [UR4], RZ ;  /* 0x000000ffffff79a7 */ /* 0x000fe60008100404 */
.L_x_81:
[----:B-12---:R-:W-:Y:S01]  /*44b0*/  SHF.L.U32 R2, RZ, 0x1f, RZ ;  /* 0x0000001fff027819 */ /* 0x006fe200000006ff */
[----:B------:R-:W-:Y:S01]  /*44c0*/  UIADD3 UR4, UPT, UPT, UR41, 0x110, URZ ;  /* 0x0000011029047890 */ /* 0x000fe2000fffe0ff */
[----:B------:R-:W-:Y:S02]  /*44d0*/  PLOP3.LUT P0, PT, PT, PT, UP1, 0x80, 0x8 ;  /* 0x000000000008781c */ /* 0x000fe40003f0f018 */
[----:B------:R-:W1:Y:S02]  /*44e0*/  SYNCS.PHASECHK.TRANS64.TRYWAIT P1, [UR41+0x110], R2 ;  /* 0x00011002ff0075a7 */ /* 0x000e640008021129 */
[----:B-1----:R-:W-:Y:S09]  /*44f0*/  @!P1 BRA `(.L_x_83) ;  /* 0x0000004c002c9947 */ /* 0x002ff20003800000 */
.L_x_180:
[----:B------:R-:W-:Y:S01]  /*4500*/  @!UP1 UPRMT UR4, UR69, 0x654, UR4 ;  /* 0x0000065445049896 */ /* 0x000fe20008000004 */
[----:B------:R-:W-:Y:S01]  /*4510*/  UMOV UR5, 0xffff ;  /* 0x0000ffff00057882 */ /* 0x000fe20000000000 */
[----:B------:R-:W-:-:S07]  /*4520*/  UMOV UR6, 0x1 ;  /* 0x0000000100067882 */ /* 0x000fce0000000000 */
[----:B------:R-:W-:Y:S01]  /*4530*/  @!P0 SYNCS.ARRIVE.TRANS64.RED.A1T0 RZ, [UR4], RZ ;  /* 0x000000ffffff89a7 */ /* 0x000fe20008100404 */
[----:B------:R-:W-:Y:S01]  /*4540*/  NOP ;  /* 0x0000000000007918 */ /* 0x000fe20000000000 */
[----:B-1----:R-:W1:Y:S01]  /*4550*/  LDS R0, [UR8+0x14] ;  /* 0x00001408ff007984 */ /* 0x002e620008000800 */
[----:B------:R-:W-:-:S04]  /*4560*/  ULOP3.LUT UR4, UR67, 0xffff, URZ, 0xc0, !UPT ;  /* 0x0000ffff43047892 */ /* 0x000fc8000f8ec0ff */
[----:B------:R-:W-:-:S04]  /*4570*/  USHF.R.U32.HI UR4, URZ, 0x5, UR4 ;  /* 0x00000005ff047899 */ /* 0x000fc80008011604 */
[----:B------:R-:W-:Y:S02]  /*4580*/  USHF.L.U32 UR5, UR5, UR4, URZ ;  /* 0x0000000405057299 */ /* 0x000fe400080006ff */
[----:B------:R-:W-:-:S04]  /*4590*/  USHF.L.U32 UR4, UR6, UR4, URZ ;  /* 0x0000000406047299 */ /* 0x000fc800080006ff */
[----:B-1----:R-:W-:-:S04]  /*45a0*/  LOP3.LUT R0, R0, UR5, RZ, 0xc0, !PT ;  /* 0x0000000500007c12 */ /* 0x002fc8000f8ec0ff */
[----:B------:R-:W-:-:S13]  /*45b0*/  ISETP.NE.AND P0, PT, R0, UR5, PT ;  /* 0x0000000500007c0c */ /* 0x000fda000bf05270 */
[----:B------:R-:W-:Y:S05]  /*45c0*/  @P0 BRA `(.L_x_84) ;  /* 0x0000000000580947 */ /* 0x000fea0003800000 */
[----:B------:R-:W1:Y:S02]  /*45d0*/  LDS R0, [UR8+0x18] ;  /* 0x00001808ff007984 */ /* 0x000e640008000800 */
[----:B-1----:R-:W-:-:S04]  /*45e0*/  LOP3.LUT R0, R0, UR4, RZ, 0xc0, !PT ;  /* 0x0000000400007c12 */ /* 0x002fc8000f8ec0ff */
[----:B------:R-:W-:-:S13]  /*45f0*/  ISETP.NE.AND P0, PT, R0, UR4, PT ;  /* 0x0000000400007c0c */ /* 0x000fda000bf05270 */
[----:B------:R-:W-:Y:S05]  /*4600*/  @P0 BRA `(.L_x_85) ;  /* 0x00000000003c0947 */ /* 0x000fea0003800000 */
[----:B------:R-:W1:Y:S01]  /*4610*/  S2R R2, SR_LANEID ;  /* 0x0000000000027919 */ /* 0x000e620000000000 */
[----:B------:R-:W-:-:S06]  /*4620*/  ULOP3.LUT UR5, URZ, UR5, URZ, 0x33, !UPT ;  /* 0x00000005ff057292 */ /* 0x000fcc000f8e33ff */
[----:B------:R-:W-:-:S04]  /*4630*/  IMAD.U32 R0, RZ, RZ, UR5 ;  /* 0x00000005ff007e24 */ /* 0x000fc8000f8e00ff */
[----:B------:R2:W4:Y:S02]  /*4640*/  REDUX UR7, R0 ;  /* 0x00000000000773c4 */ /* 0x0005240000000000 */
[----:B------:R1:W-:Y:S01]  /*4650*/  UTCATOMSWS.AND URZ, UR5 ;  /* 0x0000000500ff79e3 */ /* 0x0003e20008000000 */
[----:B--2---:R-:W-:Y:S01]  /*4660*/  LOP3.LUT R0, RZ, UR4, RZ, 0x33, !PT ;  /* 0x00000004ff007c12 */ /* 0x004fe2000f8e33ff */
[----:B------:R-:W-:Y:S02]  /*4670*/  VOTEU.ANY UR4, UPT, PT ;  /* 0x0000000000047886 */ /* 0x000fe400038e0100 */
[----:B------:R-:W-:Y:S02]  /*4680*/  UFLO.U32 UR4, UR4 ;  /* 0x00000004000472bd */ /* 0x000fe400080e0000 */
[----:B------:R-:W2:Y:S04]  /*4690*/  REDUX UR6, R0 ;  /* 0x00000000000673c4 */ /* 0x000ea80000000000 */
[----:B-1----:R-:W-:-:S02]  /*46a0*/  ISETP.EQ.U32.AND P0, PT, R2, UR4, PT ;  /* 0x0000000402007c0c */ /* 0x002fc4000bf02070 */
[----:B----4-:R-:W-:-:S11]  /*46b0*/  MOV R2, UR7 ;  /* 0x0000000700027c02 */ /* 0x010fd60008000f00 */
[----:B------:R1:W-:Y:S01]  /*46c0*/  @P0 ATOMS.AND RZ, [UR8+0x14], R2 ;  /* 0x00001402ffff098c */ /* 0x0003e2000a800008 */
[----:B--2---:R-:W-:-:S05]  /*46d0*/  IMAD.U32 R0, RZ, RZ, UR6 ;  /* 0x00000006ff007e24 */ /* 0x004fca000f8e00ff */
[----:B------:R1:W-:Y:S01]  /*46e0*/  @P0 ATOMS.AND RZ, [UR8+0x18], R0 ;  /* 0x00001800ffff098c */ /* 0x0003e2000a800008 */
[----:B------:R-:W-:Y:S05]  /*46f0*/  BRA `(.L_x_86) ;  /* 0x0000000000147947 */ /* 0x000fea0003800000 */
.L_x_85:
[----:B------:R-:W-:Y:S02]  /*4700*/  MOV R2, 0x4720 ;  /* 0x0000472000027802 */ /* 0x000fe40000000f00 */
[----:B---3-5:R-:W-:Y:S05]  /*4710*/  CALL.REL.NOINC `($__internal_0_$__cuda_sm10x_tcgen05_guardrail_trap_col_being_dealloced_not_returned_by_alloc) ;  /* 0x00000050000c7944 */ /* 0x028fea0003c00000 */
[----:B------:R-:W-:Y:S05]  /*4720*/  BRA `(.L_x_86) ;  /* 0x0000000000087947 */ /* 0x000fea0003800000 */
.L_x_84:
[----:B------:R-:W-:Y:S02]  /*4730*/  MOV R2, 0x4750 ;  /* 0x0000475000027802 */ /* 0x000fe40000000f00 */
[----:B---3-5:R-:W-:Y:S05]  /*4740*/  CALL.REL.NOINC `($__internal_2_$__cuda_sm10x_tcgen05_guardrail_trap_unallocated_columns_being_dealloced) ;  /* 0x0000005000187944 */ /* 0x028fea0003c00000 */
.L_x_86:
[----:B------:R-:W-:Y:S01]  /*4750*/  NOP ;  /* 0x0000000000007918 */ /* 0x000fe20000000000 */
[----:B------:R-:W-:Y:S05]  /*4760*/  EXIT ;  /* 0x000000000000794d */ /* 0x000fea0003800000 */
.L_x_57:
[----:B------:R-:W-:-:S09]  /*4770*/  UISETP.NE.OR UP0, UPT, UR20, 0x3, !UP4 ;  /* 0x000000031400788c */ /* 0x000fd2000e705670 */
[----:B------:R-:W-:Y:S05]  /*4780*/  BRA.U UP0, `(.L_x_87) ;  /* 0x00000011007c7547 */ /* 0x000fea000b800000 */
[----:B------:R-:W2:Y:S01]  /*4790*/  LDCU.64 UR4, c[0x0][0x888] ;  /* 0x00011100ff0477ac */ /* 0x000ea20008000a00 */
[----:B------:R-:W3:Y:S01]  /*47a0*/  LDC.64 R12, c[0x0][0x348] ;  /* 0x0000d200ff0c7b82 */ /* 0x000ee20000000a00 */
[----:B------:R-:W-:Y:S02]  /*47b0*/  HFMA2 R9, -RZ, RZ, 0, 0 ;  /* 0x00000000ff097431 */ /* 0x000fe400000001ff */
[----:B------:R-:W-:Y:S01]  /*47c0*/  IMAD.MOV.U32 R11, RZ, RZ, 0x1 ;  /* 0x00000001ff0b7424 */ /* 0x000fe200078e00ff */
[----:B------:R-:W4:Y:S01]  /*47d0*/  LDCU UR38, c[0x0][0x370] ;  /* 0x00006e00ff2677ac */ /* 0x000f220008000800 */
[----:B------:R-:W-:Y:S01]  /*47e0*/  IMAD.MOV.U32 R10, RZ, RZ, RZ ;  /* 0x000000ffff0a7224 */ /* 0x000fe200078e00ff */
[----:B------:R-:W-:Y:S01]  /*47f0*/  MOV R3, 0x2000 ;  /* 0x0000200000037802 */ /* 0x000fe20000000f00 */
[----:B------:R-:W4:Y:S01]  /*4800*/  LDCU.128 UR48, c[0x0][0xb10] ;  /* 0x00016200ff3077ac */ /* 0x000f220008000c00 */
[----:B------:R-:W1:Y:S01]  /*4810*/  LDCU UR37, c[0x0][0x374] ;  /* 0x00006e80ff2577ac */ /* 0x000e620008000800 */
[----:B------:R-:W1:Y:S01]  /*4820*/  LDCU.64 UR30, c[0x0][0x890] ;  /* 0x00011200ff1e77ac */ /* 0x000e620008000a00 */
[----:B------:R-:W1:Y:S01]  /*4830*/  LDCU UR15, c[0x0][0xb0c] ;  /* 0x00016180ff0f77ac */ /* 0x000e620008000800 */
[----:B--2---:R-:W-:Y:S01]  /*4840*/  UISETP.NE.U32.AND UP0, UPT, UR4, URZ, UPT ;  /* 0x000000ff0400728c */ /* 0x004fe2000bf05070 */
[----:B------:R-:W2:Y:S01]  /*4850*/  LDCU UR44, c[0x0][0xb20] ;  /* 0x00016400ff2c77ac */ /* 0x000ea20008000800 */
[----:B------:R-:W2:Y:S01]  /*4860*/  LDCU UR4, c[0x0][0xb30] ;  /* 0x00016600ff0477ac */ /* 0x000ea20008000800 */
[----:B------:R-:W-:Y:S01]  /*4870*/  UMOV UR21, 0x400 ;  /* 0x0000040000157882 */ /* 0x000fe20000000000 */
[----:B----4-:R-:W-:-:S02]  /*4880*/  UIMAD.WIDE.U32 UR6, UR38, UR48, URZ ;  /* 0x00000030260672a5 */ /* 0x010fc4000f8e00ff */
[----:B-1----:R-:W-:Y:S02]  /*4890*/  UIMAD.WIDE.U32 UR8, UR37, UR51, URZ ;  /* 0x00000033250872a5 */ /* 0x002fe4000f8e00ff */
[----:B------:R-:W-:Y:S02]  /*48a0*/  ULEA UR21, UR47, UR21, 0x18 ;  /* 0x000000152f157291 */ /* 0x000fe4000f8ec0ff */
[----:B------:R-:W-:Y:S02]  /*48b0*/  UISETP.NE.U32.AND UP6, UPT, UR30, URZ, UPT ;  /* 0x000000ff1e00728c */ /* 0x000fe4000bfc5070 */
[----:B------:R-:W-:Y:S02]  /*48c0*/  UIADD3 UR39, UPT, UPT, UR21, 0x58, URZ ;  /* 0x0000005815277890 */ /* 0x000fe4000fffe0ff */
[----:B------:R-:W-:Y:S02]  /*48d0*/  UISETP.NE.AND.EX UP5, UPT, UR5, URZ, UPT, UP0 ;  /* 0x000000ff0500728c */ /* 0x000fe4000bfa5300 */
[----:B------:R-:W-:Y:S01]  /*48e0*/  UISETP.NE.AND UP0, UPT, UR42, 0x1, UPT ;  /* 0x000000012a00788c */ /* 0x000fe2000bf05270 */
[----:B------:R-:W-:Y:S01]  /*48f0*/  UMOV UR6, UR7 ;  /* 0x0000000700067c82 */ /* 0x000fe20008000000 */
[----:B------:R-:W-:Y:S01]  /*4900*/  UMOV UR40, UR9 ;  /* 0x0000000900287c82 */ /* 0x000fe20008000000 */
[----:B------:R-:W-:-:S02]  /*4910*/  UISETP.NE.AND UP0, UPT, UR15, 0x1, UPT ;  /* 0x000000010f00788c */ /* 0x000fc4000bf05270 */
[----:B------:R-:W-:Y:S02]  /*4920*/  UPLOP3.LUT UP4, UPT, UPT, UPT, UPT, 0x40, 0x4 ;  /* 0x000000000004789c */ /* 0x000fe40003f8e870 */
[----:B------:R-:W-:Y:S01]  /*4930*/  UISETP.GE.AND UP2, UPT, UR42, 0x1, UPT ;  /* 0x000000012a00788c */ /* 0x000fe2000bf46270 */
[----:B------:R-:W1:Y:S01]  /*4940*/  LDCU.64 UR22, c[0x0][0xb28] ;  /* 0x00016500ff1677ac */ /* 0x000e620008000a00 */
[----:B------:R-:W-:Y:S02]  /*4950*/  UISETP.NE.AND.EX UP6, UPT, UR31, URZ, UPT, UP6 ;  /* 0x000000ff1f00728c */ /* 0x000fe4000bfc5360 */
[----:B------:R-:W-:Y:S02]  /*4960*/  UIADD3 UR33, UPT, UPT, UR21, 0x40, URZ ;  /* 0x0000004015217890 */ /* 0x000fe4000fffe0ff */
[----:B------:R-:W-:Y:S02]  /*4970*/  UIADD3 UR25, UPT, UPT, UR21, 0x48, URZ ;  /* 0x0000004815197890 */ /* 0x000fe4000fffe0ff */
[----:B------:R-:W-:-:S02]  /*4980*/  UIADD3 UR17, UPT, UPT, UR21, 0x50, URZ ;  /* 0x0000005015117890 */ /* 0x000fc4000fffe0ff */
[----:B------:R-:W-:Y:S02]  /*4990*/  UPRMT UR39, UR47, 0x654, UR39 ;  /* 0x000006542f277896 */ /* 0x000fe40008000027 */
[----:B------:R-:W-:Y:S02]  /*49a0*/  USHF.R.U32.HI UR41, URZ, UR49, UR6 ;  /* 0x00000031ff297299 */ /* 0x000fe40008011606 */
[----:B--2---:R-:W-:Y:S02]  /*49b0*/  USHF.R.U32.HI UR40, URZ, UR44, UR40 ;  /* 0x0000002cff287299 */ /* 0x004fe40008011628 */
[----:B------:R-:W-:Y:S02]  /*49c0*/  UISETP.NE.AND UP0, UPT, UR50, 0x1, UPT ;  /* 0x000000013200788c */ /* 0x000fe4000bf05270 */
[----:B---3--:R-:W-:-:S11]  /*49d0*/  UISETP.NE.AND UP3, UPT, UR4, 0x1, UPT ;  /* 0x000000010400788c */ /* 0x008fd6000bf65270 */
.L_x_98:
[C---:B------:R-:W-:Y:S02]  /*49e0*/  LEA R8, R10.reuse, UR21, 0x3 ;  /* 0x000000150a087c11 */ /* 0x040fe4000f8e18ff */
[----:B------:R-:W-:Y:S02]  /*49f0*/  SHF.L.U32 R0, R9, 0x1f, RZ ;  /* 0x0000001f09007819 */ /* 0x000fe400000006ff */
[----:B------:R-:W-:Y:S02]  /*4a00*/  LEA R4, R10, UR21, 0x4 ;  /* 0x000000150a047c11 */ /* 0x000fe4000f8e20ff */
[----:B--2---:R-:W2:Y:S02]  /*4a10*/  SYNCS.PHASECHK.TRANS64.TRYWAIT P0, [R8+URZ+0x90], R0 ;  /* 0x00009000080075a7 */ /* 0x004ea400080011ff */
[----:B--2---:R-:W-:Y:S05]  /*4a20*/  @!P0 BRA `(.L_x_88) ;  /* 0x0000004400f88947 */ /* 0x004fea0003800000 */
.L_x_181:
[----:B------:R-:W3:Y:S01]  /*4a30*/  LDS.128 R4, [R4+0x120] ;  /* 0x0001200004047984 */ /* 0x000ee20000000c00 */
[----:B------:R-:W-:Y:S01]  /*4a40*/  UISETP.GE.AND UP0, UPT, UR42, 0x1, UPT ;  /* 0x000000012a00788c */ /* 0x000fe2000bf06270 */
[----:B------:R-:W-:Y:S01]  /*4a50*/  @!PT LDS RZ, [RZ] ;  /* 0x00000000fffff984 */ /* 0x000fe20000000800 */
[----:B------:R-:W-:Y:S01]  /*4a60*/  @!PT LDS RZ, [RZ] ;  /* 0x00000000fffff984 */ /* 0x000fe20000000800 */
[----:B------:R-:W-:Y:S01]  /*4a70*/  @!PT LDS RZ, [RZ] ;  /* 0x00000000fffff984 */ /* 0x000fe20000000800 */
[----:B------:R-:W-:Y:S01]  /*4a80*/  @!PT LDS RZ, [RZ] ;  /* 0x00000000fffff984 */ /* 0x000fe20000000800 */
[----:B------:R4:W-:Y:S06]  /*4a90*/  MEMBAR.ALL.CTA ;  /* 0x0000000000007992 */ /* 0x0009ec0000008000 */
[----:B----4-:R-:W4:Y:S01]  /*4aa0*/  FENCE.VIEW.ASYNC.S ;  /* 0x00000000000073c6 */ /* 0x010f220000000000 */
[----:B---3--:R-:W-:Y:S11]  /*4ab0*/  LOP3.LUT P0, RZ, R6, 0x1, RZ, 0xc0, !PT ;  /* 0x0000000106ff7812 */ /* 0x008ff6000780c0ff */
[----:B------:R-:W-:Y:S02]  /*4ac0*/  @!UPT UIADD3 URZ, UPT, UPT, URZ, URZ, URZ ;  /* 0x000000fffffff290 */ /* 0x000fe4000fffe0ff */
[----:B----4-:R-:W-:Y:S01]  /*4ad0*/  VOTEU.ANY UP2, P0 ;  /* 0x0000000000ff7886 */ /* 0x010fe20000040100 */
[----:B------:R-:W-:Y:S11]  /*4ae0*/  PLOP3.LUT P0, PT, PT, PT, UP2, 0x80, 0x8 ;  /* 0x000000000008781c */ /* 0x000ff60003f0f028 */
[----:B------:R-:W-:Y:S02]  /*4af0*/  @!UPT UIADD3 URZ, UPT, UPT, URZ, URZ, URZ ;  /* 0x000000fffffff290 */ /* 0x000fe4000fffe0ff */
[----:B--2---:R-:W-:Y:S02]  /*4b00*/  @P0 SHF.R.U32.HI R0, RZ, 0x10, R5 ;  /* 0x00000010ff000819 */ /* 0x004fe40000011605 */
[----:B------:R-:W-:Y:S02]  /*4b10*/  @P0 MOV R2, R4 ;  /* 0x0000000400020202 */ /* 0x000fe40000000f00 */
[----:B------:R-:W-:Y:S01]  /*4b20*/  @P0 R2UR UR4, R0 ;  /* 0x00000000000402ca */ /* 0x000fe200000e0000 */
[----:B------:R-:W-:Y:S01]  /*4b30*/  VIADD R0, R8, 0xa0 ;  /* 0x000000a008007836 */ /* 0x000fe20000000000 */
[----:B------:R-:W-:Y:S02]  /*4b40*/  @P0 LOP3.LUT R4, R5, 0xffff, RZ, 0xc0, !PT ;  /* 0x0000ffff05040812 */ /* 0x000fe400078ec0ff */
[----:B------:R-:W-:Y:S02]  /*4b50*/  @P0 R2UR UR6, R2 ;  /* 0x00000000020602ca */ /* 0x000fe400000e0000 */
[----:B------:R-:W-:Y:S02]  /*4b60*/  PRMT R0, RZ, 0x654, R0 ;  /* 0x00000654ff007816 */ /* 0x000fe40000000000 */
[----:B------:R-:W-:Y:S02]  /*4b70*/  @P0 R2UR UR5, R4 ;  /* 0x00000000040502ca */ /* 0x000fe400000e0000 */
[----:B------:R2:W-:Y:S03]  /*4b80*/  SYNCS.ARRIVE.TRANS64.RED.A1T0 RZ, [R0+URZ], RZ ;  /* 0x000000ff00ff79a7 */ /* 0x0005e600081004ff */
[----:B------:R-:W-:Y:S04]  /*4b90*/  @UP2 UMOV UR29, UR4 ;  /* 0x00000004001d2c82 */ /* 0x000fe80008000000 */
[----:B------:R-:W-:Y:S04]  /*4ba0*/  @UP2 UMOV UR14, UR6 ;  /* 0x00000006000e2c82 */ /* 0x000fe80008000000 */
[----:B------:R-:W-:Y:S01]  /*4bb0*/  @UP2 UMOV UR13, UR5 ;  /* 0x00000005000d2c82 */ /* 0x000fe20008000000 */
[----:B------:R-:W-:Y:S05]  /*4bc0*/  BRA.U !UP0, `(.L_x_89) ;  /* 0x0000000108c07547 */ /* 0x000fea000b800000 */
[----:B------:R-:W-:Y:S02]  /*4bd0*/  UIMAD.WIDE.U32 UR18, UR13, UR51, URZ ;  /* 0x000000330d1272a5 */ /* 0x000fe4000f8e00ff */
[----:B------:R-:W-:Y:S02]  /*4be0*/  UP2UR UR16, UPR, URZ, 0x4 ;  /* 0x00000004ff107883 */ /* 0x000fe40008000000 */
[----:B------:R-:W-:Y:S02]  /*4bf0*/  UISETP.NE.AND UP2, UPT, UR50, 0x1, UPT ;  /* 0x000000013200788c */ /* 0x000fe4000bf45270 */
[----:B------:R-:W-:Y:S02]  /*4c00*/  UIMAD.WIDE.U32 UR26, UR14, UR48, URZ ;  /* 0x000000300e1a72a5 */ /* 0x000fe4000f8e00ff */
[----:B------:R-:W-:Y:S02]  /*4c10*/  USEL UR4, UR37, UR40, !UP2 ;  /* 0x0000002825047287 */ /* 0x000fe4000d000000 */
[----:B------:R-:W-:Y:S02]  /*4c20*/  UISETP.NE.AND UP0, UPT, UR15, 0x1, UPT ;  /* 0x000000010f00788c */ /* 0x000fe4000bf05270 */
[----:B------:R-:W-:Y:S02]  /*4c30*/  UP2UR UR20, UPR, URZ, 0x2 ;  /* 0x00000002ff147883 */ /* 0x000fe40008000000 */
[----:B------:R-:W-:Y:S02]  /*4c40*/  UISETP.NE.AND UP1, UPT, UR42, 0x1, UPT ;  /* 0x000000012a00788c */ /* 0x000fe4000bf25270 */
[----:B-1----:R-:W-:Y:S02]  /*4c50*/  UIMAD.WIDE.U32 UR8, UR4, UR22, URZ ;  /* 0x00000016040872a5 */ /* 0x002fe4000f8e00ff */
[----:B------:R-:W-:Y:S01]  /*4c60*/  USEL UR7, UR38, UR41, !UP0 ;  /* 0x0000002926077287 */ /* 0x000fe2000c000000 */
[----:B------:R-:W-:Y:S02]  /*4c70*/  UMOV UR5, UR19 ;  /* 0x0000001300057c82 */ /* 0x000fe40008000000 */
[----:B------:R-:W-:Y:S02]  /*4c80*/  USHF.R.U32.HI UR6, URZ, UR44, UR5 ;  /* 0x0000002cff067299 */ /* 0x000fe40008011605 */
[----:B------:R-:W-:Y:S02]  /*4c90*/  UIMAD.WIDE.U32 UR10, UR7, UR22, URZ ;  /* 0x00000016070a72a5 */ /* 0x000fe4000f8e00ff */
[----:B------:R-:W-:Y:S02]  /*4ca0*/  USEL UR6, UR13, UR6, !UP2 ;  /* 0x000000060d067287 */ /* 0x000fe4000d000000 */
[----:B------:R-:W-:Y:S01]  /*4cb0*/  UISETP.NE.AND UP2, UPT, UR16, URZ, UPT ;  /* 0x000000ff1000728c */ /* 0x000fe2000bf45270 */
[----:B------:R-:W-:Y:S02]  /*4cc0*/  UMOV UR5, UR27 ;  /* 0x0000001b00057c82 */ /* 0x000fe40008000000 */
[----:B------:R-:W-:Y:S03]  /*4cd0*/  USHF.R.U32.HI UR12, URZ, UR49, UR5 ;  /* 0x00000031ff0c7299 */ /* 0x000fe60008011605 */
[----:B------:R-:W-:Y:S02]  /*4ce0*/  UMOV UR5, UR9 ;  /* 0x0000000900057c82 */ /* 0x000fe40008000000 */
[----:B------:R-:W-:Y:S03]  /*4cf0*/  @UP1 USHF.R.U32.HI UR4, URZ, UR23, UR5 ;  /* 0x00000017ff041299 */ /* 0x000fe60008011605 */
[----:B------:R-:W-:Y:S01]  /*4d00*/  UMOV UR5, UR11 ;  /* 0x0000000b00057c82 */ /* 0x000fe20008000000 */
[----:B------:R-:W-:Y:S02]  /*4d10*/  UIMAD UR4, UR42, UR4, URZ ;  /* 0x000000042a0472a4 */ /* 0x000fe4000f8e02ff */
[----:B------:R-:W-:Y:S02]  /*4d20*/  @UP1 USHF.R.U32.HI UR7, URZ, UR23, UR5 ;  /* 0x00000017ff071299 */ /* 0x000fe40008011605 */
[----:B------:R-:W-:Y:S02]  /*4d30*/  USEL UR5, UR14, UR12, !UP0 ;  /* 0x0000000c0e057287 */ /* 0x000fe4000c000000 */
[----:B------:R-:W-:Y:S02]  /*4d40*/  UIMAD.WIDE.U32 UR10, UR6, UR22, URZ ;  /* 0x00000016060a72a5 */ /* 0x000fe4000f8e00ff */
[----:B------:R-:W-:Y:S02]  /*4d50*/  UIMAD UR8, UR42, UR7, URZ ;  /* 0x000000072a0872a4 */ /* 0x000fe4000f8e02ff */
[----:B------:R-:W-:Y:S03]  /*4d60*/  UISETP.GE.AND UP0, UPT, UR6, UR4, UPT ;  /* 0x000000040600728c */ /* 0x000fe6000bf06270 */
[----:B------:R-:W-:Y:S01]  /*4d70*/  UMOV UR4, UR11 ;  /* 0x0000000b00047c82 */ /* 0x000fe20008000000 */
[----:B------:R-:W-:Y:S02]  /*4d80*/  UISETP.GE.OR UP0, UPT, UR5, UR8, UP0 ;  /* 0x000000080500728c */ /* 0x000fe40008706670 */
[----:B------:R-:W-:Y:S02]  /*4d90*/  USHF.R.U32.HI UR4, URZ, UR23, UR4 ;  /* 0x00000017ff047299 */ /* 0x000fe40008011604 */
[----:B------:R-:W-:Y:S02]  /*4da0*/  UIMAD.WIDE.U32 UR8, UR5, UR22, URZ ;  /* 0x00000016050872a5 */ /* 0x000fe4000f8e00ff */
[----:B------:R-:W-:Y:S04]  /*4db0*/  USEL UR10, UR6, UR4, !UP1 ;  /* 0x00000004060a7287 */ /* 0x000fe8000c800000 */
[----:B------:R-:W-:Y:S01]  /*4dc0*/  UIADD3 UR11, UPT, UPT, -UR10, URZ, URZ ;  /* 0x000000ff0a0b7290 */ /* 0x000fe2000fffe1ff */
[----:B------:R-:W-:Y:S02]  /*4dd0*/  @!UP0 UMOV UR4, UR9 ;  /* 0x0000000900048c82 */ /* 0x000fe40008000000 */
[----:B------:R-:W-:Y:S02]  /*4de0*/  @!UP0 USHF.R.U32.HI UR4, URZ, UR23, UR4 ;  /* 0x00000017ff048299 */ /* 0x000fe40008011604 */
[----:B------:R-:W-:Y:S02]  /*4df0*/  UIMAD UR8, UR42, UR11, UR6 ;  /* 0x0000000b2a0872a4 */ /* 0x000fe4000f8e0206 */
[----:B------:R-:W-:Y:S02]  /*4e00*/  @!UP0 USEL UR4, UR5, UR4, !UP1 ;  /* 0x0000000405048287 */ /* 0x000fe4000c800000 */
[----:B------:R-:W-:Y:S02]  /*4e10*/  UISETP.NE.AND UP1, UPT, UR20, URZ, UPT ;  /* 0x000000ff1400728c */ /* 0x000fe4000bf25270 */
[----:B------:R-:W-:Y:S02]  /*4e20*/  @!UP0 UIMAD UR8, UR7, UR8, UR4 ;  /* 0x00000008070882a4 */ /* 0x000fe4000f8e0204 */
[----:B------:R-:W-:Y:S02]  /*4e30*/  @!UP0 UIADD3 UR9, UPT, UPT, UR10, -UR4, URZ ;  /* 0x800000040a098290 */ /* 0x000fe4000fffe0ff */
[----:B------:R-:W-:Y:S02]  /*4e40*/  UIADD3 UR4, UPT, UPT, -UR5, URZ, URZ ;  /* 0x000000ff05047290 */ /* 0x000fe4000fffe1ff */
[----:B------:R-:W-:Y:S02]  /*4e50*/  UIADD3 UR7, UPT, UPT, -UR6, URZ, URZ ;  /* 0x000000ff06077290 */ /* 0x000fe4000fffe1ff */
[----:B------:R-:W-:Y:S02]  /*4e60*/  @!UP0 UIMAD UR6, UR9, UR42, UR5 ;  /* 0x0000002a090682a4 */ /* 0x000fe4000f8e0205 */
[----:B------:R-:W-:Y:S02]  /*4e70*/  UIMAD UR14, UR15, UR4, UR14 ;  /* 0x000000040f0e72a4 */ /* 0x000fe4000f8e020e */
[----:B------:R-:W-:Y:S01]  /*4e80*/  UIMAD UR13, UR50, UR7, UR13 ;  /* 0x00000007320d72a4 */ /* 0x000fe2000f8e020d */
[----:B------:R-:W-:Y:S02]  /*4e90*/  @!UP0 UMOV UR5, UR8 ;  /* 0x0000000800058c82 */ /* 0x000fe40008000000 */
[----:B------:R-:W-:Y:S02]  /*4ea0*/  UIMAD UR14, UR5, UR15, UR14 ;  /* 0x0000000f050e72a4 */ /* 0x000fe4000f8e020e */
[----:B------:R-:W-:Y:S11]  /*4eb0*/  UIMAD UR13, UR6, UR50, UR13 ;  /* 0x00000032060d72a4 */ /* 0x000ff6000f8e020d */
[----:B------:R-:W-:Y:S01]  /*4ec0*/  @!UPT UIADD3 URZ, UPT, UPT, URZ, URZ, URZ ;  /* 0x000000fffffff290 */ /* 0x000fe2000fffe0ff */
.L_x_89:
[----:B------:R-:W3:Y:S01]  /*4ed0*/  @!UP3 LDCU.128 UR8, c[0x0][0xb10] ;  /* 0x00016200ff08b7ac */ /* 0x000ee20008000c00 */
[----:B------:R-:W-:Y:S02]  /*4ee0*/  ISETP.NE.U32.AND P0, PT, RZ, UR30, PT ;  /* 0x0000001eff007c0c */ /* 0x000fe4000bf05070 */
[----:B------:R-:W-:Y:S02]  /*4ef0*/  SHF.L.U32 R4, R11, 0x1f, RZ ;  /* 0x0000001f0b047819 */ /* 0x000fe400000006ff */
[----:B------:R-:W-:Y:S01]  /*4f00*/  ISETP.NE.AND.EX P0, PT, RZ, UR31, PT, P0 ;  /* 0x0000001fff007c0c */ /* 0x000fe2000bf05300 */
[----:B------:R-:W4:Y:S01]  /*4f10*/  @!UP3 LDCU UR5, c[0x0][0xb0c] ;  /* 0x00016180ff05b7ac */ /* 0x000f220008000800 */
[----:B------:R-:W-:Y:S02]  /*4f20*/  USHF.L.U32 UR35, UR24, 0x7, URZ ;  /* 0x0000000718237899 */ /* 0x000fe400080006ff */
[----:B------:R-:W-:Y:S02]  /*4f30*/  USHF.L.U32 UR34, UR28, 0x6, URZ ;  /* 0x000000061c227899 */ /* 0x000fe400080006ff */
[----:B---3--:R-:W-:Y:S07]  /*4f40*/  UIMAD.WIDE.U32 UR6, UR14, UR8, URZ ;  /* 0x000000080e0672a5 */ /* 0x008fee000f8e00ff */
[----:B------:R-:W-:Y:S01]  /*4f50*/  @!UP3 UMOV UR4, UR7 ;  /* 0x000000070004bc82 */ /* 0x000fe20008000000 */
[----:B----4-:R-:W-:Y:S02]  /*4f60*/  @!UP3 UISETP.NE.AND UP0, UPT, UR5, 0x1, UPT ;  /* 0x000000010500b88c */ /* 0x010fe4000bf05270 */
[----:B------:R-:W-:Y:S02]  /*4f70*/  @!UP3 USHF.R.U32.HI UR4, URZ, UR9, UR4 ;  /* 0x00000009ff04b299 */ /* 0x000fe40008011604 */
[----:B------:R-:W-:Y:S02]  /*4f80*/  UIMAD.WIDE.U32 UR6, UR13, UR11, URZ ;  /* 0x0000000b0d0672a5 */ /* 0x000fe4000f8e00ff */
[----:B------:R-:W-:Y:S02]  /*4f90*/  @!UP3 USEL UR8, UR14, UR4, !UP0 ;  /* 0x000000040e08b287 */ /* 0x000fe4000c000000 */
[----:B------:R-:W-:Y:S03]  /*4fa0*/  @!UP3 UISETP.NE.AND UP0, UPT, UR10, 0x1, UPT ;  /* 0x000000010a00b88c */ /* 0x000fe6000bf05270 */
[----:B------:R-:W-:Y:S02]  /*4fb0*/  @!UP3 UMOV UR6, UR7 ;  /* 0x000000070006bc82 */ /* 0x000fe40008000000 */
[----:B------:R-:W3:Y:S02]  /*4fc0*/  @!UP3 LDCU UR4, c[0x0][0xb20] ;  /* 0x00016400ff04b7ac */ /* 0x000ee40008000800 */
[----:B---3--:R-:W-:Y:S04]  /*4fd0*/  @!UP3 USHF.R.U32.HI UR6, URZ, UR4, UR6 ;  /* 0x00000004ff06b299 */ /* 0x008fe80008011606 */
[----:B------:R-:W-:Y:S04]  /*4fe0*/  @!UP3 USEL UR6, UR13, UR6, !UP0 ;  /* 0x000000060d06b287 */ /* 0x000fe8000c000000 */
[----:B------:R-:W-:Y:S02]  /*4ff0*/  @!UP3 UIADD3 UR4, UPT, UPT, -UR8, UR6, URZ ;  /* 0x000000060804b290 */ /* 0x000fe4000fffe1ff */
[----:B------:R-:W-:Y:S02]  /*5000*/  @!UP3 UIADD3 UR6, UPT, UPT, UR8, -UR6, URZ ;  /* 0x800000060806b290 */ /* 0x000fe4000fffe0ff */
[----:B------:R-:W-:Y:S02]  /*5010*/  @!UP3 UIMAD UR14, UR4, UR5, UR14 ;  /* 0x00000005040eb2a4 */ /* 0x000fe4000f8e020e */
[----:B------:R-:W-:Y:S01]  /*5020*/  @!UP3 UIMAD UR13, UR6, UR10, UR13 ;  /* 0x0000000a060db2a4 */ /* 0x000fe2000f8e020d */
[----:B------:R-:W-:Y:S11]  /*5030*/  BRA.U UP4, `(.L_x_90) ;  /* 0x0000000104107547 */ /* 0x000ff6000b800000 */
[----:B------:R-:W-:Y:S04]  /*5040*/  MOV R2, UR43 ;  /* 0x0000002b00027c02 */ /* 0x000fe80008000f00 */
[----:B------:R-:W-:Y:S04]  /*5050*/  SHF.L.U32 R2, R2, 0x1f, RZ ;  /* 0x0000001f02027819 */ /* 0x000fe800000006ff */
[----:B------:R-:W3:Y:S02]  /*5060*/  SYNCS.PHASECHK.TRANS64.TRYWAIT P1, [UR21+0x88], R2 ;  /* 0x00008802ff0075a7 */ /* 0x000ee40008021115 */
[----:B---3--:R-:W-:Y:S05]  /*5070*/  @!P1 BRA `(.L_x_91) ;  /* 0x0000004000789947 */ /* 0x008fea0003800000 */
.L_x_90:
[----:B------:R-:W-:Y:S05]  /*5080*/  BRA.U !UP6, `(.L_x_92) ;  /* 0x000000010e387547 */ /* 0x000fea000b800000 */
[----:B------:R-:W-:Y:S01]  /*5090*/  UPLOP3.LUT UP1, UPT, UPT, UPT, UP5, 0x80, 0x8 ;  /* 0x000000000008789c */ /* 0x000fe20003f2f050 */
[----:B--2---:R-:W-:Y:S01]  /*50a0*/  HFMA2 R0, -RZ, RZ, 0, 5.9604644775390625e-08 ;  /* 0x00000001ff007431 */ /* 0x004fe200000001ff */
[----:B------:R-:W2:Y:S01]  /*50b0*/  LDCU.64 UR8, c[0x0][0x358] ;  /* 0x00006b00ff0877ac */ /* 0x000ea20008000a00 */
[----:B------:R-:W-:Y:S03]  /*50c0*/  IMAD.MOV.U32 R26, RZ, RZ, 0x1 ;  /* 0x00000001ff1a7424 */ /* 0x000fe600078e00ff */
[----:B------:R-:W-:Y:S05]  /*50d0*/  PLOP3.LUT P1, PT, PT, PT, UP1, 0x80, 0x8 ;  /* 0x000000000008781c */ /* 0x000fea0003f2f018 */
[----:B------:R-:W3:Y:S01]  /*50e0*/  @UP1 LDCU.64 UR4, c[0x0][0x888] ;  /* 0x00011100ff0417ac */ /* 0x000ee20008000a00 */
[----:B------:R-:W-:Y:S07]  /*50f0*/  @UP1 UIMAD UR6, UR36, UR30, URZ ;  /* 0x0000001e240612a4 */ /* 0x000fee000f8e02ff */
[----:B------:R-:W-:Y:S01]  /*5100*/  @!P1 PRMT R26, R0, 0x7610, R26 ;  /* 0x00007610001a9816 */ /* 0x000fe2000000001a */
[----:B---3--:R-:W-:Y:S06]  /*5110*/  @UP1 UIMAD.WIDE UR4, UR6, 0x4, UR4 ;  /* 0x00000004060418a5 */ /* 0x008fec000f8e0204 */
[----:B------:R-:W-:Y:S01]  /*5120*/  IMAD.U32 R6, RZ, RZ, UR4 ;  /* 0x00000004ff067e24 */ /* 0x000fe2000f8e00ff */
[----:B------:R-:W-:Y:S04]  /*5130*/  MOV R7, UR5 ;  /* 0x0000000500077c02 */ /* 0x000fe80008000f00 */
[----:B------:R-:W3:Y:S01]  /*5140*/  @!UP1 LDCU UR4, c[0x0][0x880] ;  /* 0x00011000ff0497ac */ /* 0x000ee20008000800 */
[----:B--2--5:R4:W5:Y:S02]  /*5150*/  @P1 LDG.E R27, desc[UR8][R6.64] ;  /* 0x00000008061b1981 */ /* 0x024964000c1e1900 */
[----:B---34-:R-:W-:Y:S07]  /*5160*/  @!P1 IMAD.U32 R27, RZ, RZ, UR4 ;  /* 0x00000004ff1b9e24 */ /* 0x018fee000f8e00ff */
.L_x_92:
[----:B-----5:R-:W-:Y:S01]  /*5170*/  @!P0 FSETP.EQ.AND P2, PT, R27, RZ, PT ;  /* 0x000000ff1b00820b */ /* 0x020fe20003f42000 */
[----:B------:R-:W-:Y:S01]  /*5180*/  @!UPT UIADD3 URZ, UPT, UPT, URZ, URZ, URZ ;  /* 0x000000fffffff290 */ /* 0x000fe2000fffe0ff */
[----:B------:R-:W-:Y:S11]  /*5190*/  @!P0 BRA `(.L_x_93) ;  /* 0x0000000000148947 */ /* 0x000ff60003800000 */
[----:B------:R-:W-:Y:S02]  /*51a0*/  LOP3.LUT P0, RZ, R26, 0xff, RZ, 0xc0, !PT ;  /* 0x000000ff1aff7812 */ /* 0x000fe4000780c0ff */
[----:B------:R-:W-:Y:S04]  /*51b0*/  PLOP3.LUT P2, PT, PT, PT, UP1, 0x80, 0x8 ;  /* 0x000000000008781c */ /* 0x000fe80003f4f018 */
[----:B------:R-:W-:Y:S07]  /*51c0*/  PLOP3.LUT P2, PT, P2, PT, PT, 0x8, 0x80 ;  /* 0x000000000080781c */ /* 0x000fee000174e170 */
[----:B------:R-:W-:Y:S11]  /*51d0*/  @P0 FSETP.EQ.AND P2, PT, R27, RZ, PT ;  /* 0x000000ff1b00020b */ /* 0x000ff60003f42000 */
[----:B------:R-:W-:Y:S02]  /*51e0*/  @!UPT UIADD3 URZ, UPT, UPT, URZ, URZ, URZ ;  /* 0x000000fffffff290 */ /* 0x000fe4000fffe0ff */
.L_x_93:
[----:B------:R-:W3:Y:S01]  /*51f0*/  SYNCS.PHASECHK.TRANS64.TRYWAIT P0, [UR21+0x60], R4 ;  /* 0x00006004ff0075a7 */ /* 0x000ee20008001115 */
[----:B------:R-:W-:Y:S04]  /*5200*/  ELECT P1, URZ, PT ;  /* 0x0000000000ff782f */ /* 0x000fe80003820000 */
[----:B------:R-:W-:Y:S01]  /*5210*/  PLOP3.LUT P1, PT, P2, P1, PT, 0xf2, 0x2f ;  /* 0x00000000002f781c */ /* 0x000fe20001723e72 */
[----:B------:R-:W-:Y:S01]  /*5220*/  @!UPT UIADD3 URZ, UPT, UPT, URZ, URZ, URZ ;  /* 0x000000fffffff290 */ /* 0x000fe2000fffe0ff */
[----:B---3--:R-:W-:Y:S11]  /*5230*/  @!P0 BRA `(.L_x_94) ;  /* 0x0000004000208947 */ /* 0x008ff60003800000 */
.L_x_184:
[----:B--2---:R-:W-:Y:S01]  /*5240*/  @!P1 IADD3 R2, P0, PT, R12, 0x580, RZ ;  /* 0x000005800c029810 */ /* 0x004fe20007f1e0ff */
[----:B------:R-:W-:Y:S01]  /*5250*/  VOTEU.ALL UP0, P1 ;  /* 0x0000000000ff7886 */ /* 0x000fe20000800000 */
[----:B------:R-:W-:Y:S01]  /*5260*/  UMOV UR6, 0x0 ;  /* 0x0000000000067882 */ /* 0x000fe20000000000 */
[----:B------:R-:W-:Y:S01]  /*5270*/  UMOV UR7, 0x10000000 ;  /* 0x1000000000077882 */ /* 0x000fe20000000000 */
[----:B------:R-:W-:Y:S01]  /*5280*/  @!P1 R2UR UR5, R2 ;  /* 0x00000000020592ca */ /* 0x000fe200000e0000 */
[----:B------:R-:W-:Y:S01]  /*5290*/  @!P1 IMAD.X R0, RZ, RZ, R13, P0 ;  /* 0x000000ffff009224 */ /* 0x000fe200000e060d */
[----:B------:R-:W-:Y:S01]  /*52a0*/  @!UP0 UIADD3 UR32, UPT, UPT, UR21, 0x200, URZ ;  /* 0x0000020015208890 */ /* 0x000fe2000fffe0ff */
[----:B------:R-:W-:Y:S03]  /*52b0*/  VOTEU.ALL UP0, P1 ;  /* 0x0000000000ff7886 */ /* 0x000fe60000800000 */
[----:B------:R-:W-:Y:S01]  /*52c0*/  @!P1 R2UR UR4, R0 ;  /* 0x00000000000492ca */ /* 0x000fe200000e0000 */
[----:B------:R-:W-:Y:S06]  /*52d0*/  @!P1 IMAD.MOV.U32 R0, RZ, RZ, 0x2000 ;  /* 0x00002000ff009424 */ /* 0x000fec00078e00ff */
[----:B------:R-:W-:Y:S06]  /*52e0*/  IMAD.U32 R6, RZ, RZ, UR5 ;  /* 0x00000005ff067e24 */ /* 0x000fec000f8e00ff */
[----:B------:R-:W-:Y:S01]  /*52f0*/  IMAD.U32 R7, RZ, RZ, UR4 ;  /* 0x00000004ff077e24 */ /* 0x000fe2000f8e00ff */
[----:B------:R-:W-:Y:S04]  /*5300*/  @!P1 R2UR UR4, R6 ;  /* 0x00000000060492ca */ /* 0x000fe800000e0000 */
[----:B------:R-:W-:Y:S11]  /*5310*/  @!P1 R2UR UR5, R7 ;  /* 0x00000000070592ca */ /* 0x000ff600000e0000 */
[----:B------:R-:W-:Y:S02]  /*5320*/  @!UPT UIADD3 URZ, UPT, UPT, URZ, URZ, URZ ;  /* 0x000000fffffff290 */ /* 0x000fe4000fffe0ff */
[----:B------:R2:W-:Y:S01]  /*5330*/  @!UP0 UTMALDG.3D [UR32], [UR4], desc[UR6] ;  /* 0x00000620040085b4 */ /* 0x0005e20008011000 */
[----:B------:R3:W-:Y:S01]  /*5340*/  @!P1 SYNCS.ARRIVE.TRANS64.RED.A0TR RZ, [UR21+0x40], R0 ;  /* 0x00004000ffff99a7 */ /* 0x0007e20008300415 */
[----:B--2---:R-:W-:Y:S09]  /*5350*/  UPRMT UR4, UR47, 0x654, UR33 ;  /* 0x000006542f047896 */ /* 0x004ff20008000021 */
[----:B------:R-:W-:Y:S01]  /*5360*/  SYNCS.ARRIVE.TRANS64.RED.A1T0 RZ, [UR4], RZ ;  /* 0x000000ffffff79a7 */ /* 0x000fe20008100404 */
[----:B------:R-:W2:Y:S02]  /*5370*/  SYNCS.PHASECHK.TRANS64.TRYWAIT P0, [UR21+0x68], R4 ;  /* 0x00006804ff0075a7 */ /* 0x000ea40008001115 */
[----:B--23--:R-:W-:Y:S05]  /*5380*/  @!P0 BRA `(.L_x_95) ;  /* 0x0000003c00e48947 */ /* 0x00cfea0003800000 */
.L_x_186:
[----:B------:R-:W-:Y:S01]  /*5390*/  @!P1 IADD3 R2, P0, PT, R12, 0x580, RZ ;  /* 0x000005800c029810 */ /* 0x000fe20007f1e0ff */
[----:B------:R-:W-:Y:S01]  /*53a0*/  VOTEU.ALL UP0, P1 ;  /* 0x0000000000ff7886 */ /* 0x000fe20000800000 */
[----:B------:R-:W-:Y:S01]  /*53b0*/  UMOV UR6, 0x0 ;  /* 0x0000000000067882 */ /* 0x000fe20000000000 */
[----:B------:R-:W-:Y:S01]  /*53c0*/  UMOV UR7, 0x10000000 ;  /* 0x1000000000077882 */ /* 0x000fe20000000000 */
[----:B------:R-:W-:Y:S01]  /*53d0*/  @!P1 R2UR UR5, R2 ;  /* 0x00000000020592ca */ /* 0x000fe200000e0000 */
[----:B--2---:R-:W-:Y:S01]  /*53e0*/  @!P1 IMAD.X R0, RZ, RZ, R13, P0 ;  /* 0x000000ffff009224 */ /* 0x004fe200000e060d */
[----:B------:R-:W-:Y:S02]  /*53f0*/  @!UP0 UIADD3 UR26, UPT, UPT, UR34, 0x10, URZ ;  /* 0x00000010221a8890 */ /* 0x000fe4000fffe0ff */
[----:B------:R-:W-:Y:S02]  /*5400*/  @!UP0 UIADD3 UR24, UPT, UPT, UR21, 0x2200, URZ ;  /* 0x0000220015188890 */ /* 0x000fe4000fffe0ff */
[----:B------:R-:W-:Y:S01]  /*5410*/  @!P1 R2UR UR4, R0 ;  /* 0x00000000000492ca */ /* 0x000fe200000e0000 */
[----:B------:R-:W-:Y:S01]  /*5420*/  VOTEU.ALL UP0, P1 ;  /* 0x0000000000ff7886 */ /* 0x000fe20000800000 */
[----:B------:R-:W-:Y:S01]  /*5430*/  UMOV UR27, UR35 ;  /* 0x00000023001b7c82 */ /* 0x000fe20008000000 */
[----:B------:R-:W-:Y:S01]  /*5440*/  UMOV UR28, UR36 ;  /* 0x00000024001c7c82 */ /* 0x000fe20008000000 */
[----:B------:R-:W-:Y:S03]  /*5450*/  @!P1 IMAD.MOV.U32 R0, RZ, RZ, 0x2000 ;  /* 0x00002000ff009424 */ /* 0x000fe600078e00ff */
        /* <DEDUP_REMOVED lines=11> */
.L_x_188:
[----:B------:R-:W-:Y:S01]  /*5510*/  @!P1 IADD3 R2, P0, PT, R12, 0x580, RZ ;  /* 0x000005800c029810 */ /* 0x000fe20007f1e0ff */
[----:B------:R-:W-:Y:S01]  /*5520*/  VOTEU.ALL UP0, P1 ;  /* 0x0000000000ff7886 */ /* 0x000fe20000800000 */
[----:B------:R-:W-:Y:S01]  /*5530*/  UMOV UR6, 0x0 ;  /* 0x0000000000067882 */ /* 0x000fe20000000000 */
[----:B------:R-:W-:Y:S01]  /*5540*/  UMOV UR7, 0x10000000 ;  /* 0x1000000000077882 */ /* 0x000fe20000000000 */
[----:B------:R-:W-:Y:S01]  /*5550*/  @!P1 R2UR UR5, R2 ;  /* 0x00000000020592ca */ /* 0x000fe200000e0000 */
[----:B--2---:R-:W-:Y:S01]  /*5560*/  @!P1 IMAD.X R0, RZ, RZ, R13, P0 ;  /* 0x000000ffff009224 */ /* 0x004fe200000e060d */
[----:B------:R-:W-:Y:S01]  /*5570*/  @!UP0 UIADD3 UR18, UPT, UPT, UR34, 0x20, URZ ;  /* 0x0000002022128890 */ /* 0x000fe2000fffe0ff */
[----:B------:R-:W-:Y:S01]  /*5580*/  VIADD R10, R10, 0x1 ;  /* 0x000000010a0a7836 */ /* 0x000fe20000000000 */
        /* <DEDUP_REMOVED lines=17> */
.L_x_190:
[----:B------:R-:W-:Y:S01]  /*56a0*/  @!P1 IADD3 R2, P0, PT, R12, 0x580, RZ ;  /* 0x000005800c029810 */ /* 0x000fe20007f1e0ff */
[----:B------:R-:W-:Y:S01]  /*56b0*/  VOTEU.ALL UP0, P1 ;  /* 0x0000000000ff7886 */ /* 0x000fe20000800000 */
[----:B------:R-:W-:Y:S01]  /*56c0*/  UMOV UR6, 0x0 ;  /* 0x0000000000067882 */ /* 0x000fe20000000000 */
[----:B------:R-:W-:Y:S01]  /*56d0*/  UMOV UR7, 0x10000000 ;  /* 0x1000000000077882 */ /* 0x000fe20000000000 */
[----:B------:R-:W-:Y:S01]  /*56e0*/  @!P1 R2UR UR5, R2 ;  /* 0x00000000020592ca */ /* 0x000fe200000e0000 */
[----:B--2---:R-:W-:Y:S01]  /*56f0*/  @!P1 IMAD.X R0, RZ, RZ, R13, P0 ;  /* 0x000000ffff009224 */ /* 0x004fe200000e060d */
[----:B------:R-:W-:Y:S01]  /*5700*/  @!UP0 UIADD3 UR10, UPT, UPT, UR34, 0x30, URZ ;  /* 0x00000030220a8890 */ /* 0x000fe2000fffe0ff */
[----:B------:R-:W-:Y:S01]  /*5710*/  R2UR UR16, R53 ;  /* 0x00000000351072ca */ /* 0x000fe200000e0000 */
[----:B------:R-:W-:Y:S01]  /*5720*/  @!UP0 UIADD3 UR8, UPT, UPT, UR21, 0x6200, URZ ;  /* 0x0000620015088890 */ /* 0x000fe2000fffe0ff */
[----:B------:R-:W-:Y:S01]  /*5730*/  ISETP.NE.AND P0, PT, R10, 0x2, PT ;  /* 0x000000020a00780c */ /* 0x000fe20003f05270 */
[----:B------:R-:W-:Y:S01]  /*5740*/  @!UP0 UIADD3 UR9, UPT, UPT, UR21, 0x58, URZ ;  /* 0x0000005815098890 */ /* 0x000fe2000fffe0ff */
[----:B------:R-:W-:Y:S01]  /*5750*/  @!P1 R2UR UR4, R0 ;  /* 0x00000000000492ca */ /* 0x000fe200000e0000 */
[----:B------:R-:W-:Y:S01]  /*5760*/  VOTEU.ALL UP0, P1 ;  /* 0x0000000000ff7886 */ /* 0x000fe20000800000 */
[----:B------:R-:W-:Y:S01]  /*5770*/  UMOV UR11, UR35 ;  /* 0x00000023000b7c82 */ /* 0x000fe20008000000 */
[----:B------:R-:W-:Y:S01]  /*5780*/  UMOV UR12, UR36 ;  /* 0x00000024000c7c82 */ /* 0x000fe20008000000 */
[----:B------:R-:W-:Y:S01]  /*5790*/  SEL R0, RZ, 0x1, P0 ;  /* 0x00000001ff007807 */ /* 0x000fe20000000000 */
[----:B------:R-:W-:Y:S01]  /*57a0*/  UIADD3 UR24, UPT, UPT, UR14, UR63, URZ ;  /* 0x0000003f0e187290 */ /* 0x000fe2000fffe0ff */
[----:B------:R-:W-:Y:S01]  /*57b0*/  IMAD.U32 R4, RZ, RZ, UR5 ;  /* 0x00000005ff047e24 */ /* 0x000fe2000f8e00ff */
[----:B------:R-:W-:Y:S01]  /*57c0*/  LOP3.LUT R11, R11, 0x1, RZ, 0x3c, !PT ;  /* 0x000000010b0b7812 */ /* 0x000fe200078e3cff */
[----:B------:R-:W-:Y:S01]  /*57d0*/  UMOV UR36, UR29 ;  /* 0x0000001d00247c82 */ /* 0x000fe20008000000 */
[----:B------:R-:W-:Y:S01]  /*57e0*/  LOP3.LUT R9, R9, R0, RZ, 0x3c, !PT ;  /* 0x0000000009097212 */ /* 0x000fe200078e3cff */
[----:B------:R-:W-:Y:S01]  /*57f0*/  UIADD3 UR28, UPT, UPT, UR13, UR16, URZ ;  /* 0x000000100d1c7290 */ /* 0x000fe2000fffe0ff */
[----:B------:R-:W-:Y:S01]  /*5800*/  SEL R10, R10, RZ, P0 ;  /* 0x000000ff0a0a7207 */ /* 0x000fe20000000000 */
[----:B------:R-:W-:Y:S01]  /*5810*/  UPLOP3.LUT UP4, UPT, UPT, UPT, UPT, 0x80, 0x8 ;  /* 0x000000000008789c */ /* 0x000fe20003f8f070 */
[----:B------:R-:W-:Y:S01]  /*5820*/  IMAD.U32 R5, RZ, RZ, UR4 ;  /* 0x00000004ff057e24 */ /* 0x000fe2000f8e00ff */
[----:B------:R-:W-:Y:S04]  /*5830*/  @!P1 R2UR UR4, R4 ;  /* 0x00000000040492ca */ /* 0x000fe800000e0000 */
[----:B------:R-:W-:Y:S11]  /*5840*/  @!P1 R2UR UR5, R5 ;  /* 0x00000000050592ca */ /* 0x000ff600000e0000 */
[----:B------:R-:W-:Y:S02]  /*5850*/  @!UPT UIADD3 URZ, UPT, UPT, URZ, URZ, URZ ;  /* 0x000000fffffff290 */ /* 0x000fe4000fffe0ff */
[----:B------:R2:W-:Y:S01]  /*5860*/  @!UP0 UTMALDG.3D [UR8], [UR4], desc[UR6] ;  /* 0x00000608040085b4 */ /* 0x0005e20008011000 */
[----:B------:R2:W-:Y:S01]  /*5870*/  @!P1 SYNCS.ARRIVE.TRANS64.RED.A0TR RZ, [UR21+0x58], R3 ;  /* 0x00005803ffff99a7 */ /* 0x0005e20008300415 */
[----:B------:R-:W-:Y:S01]  /*5880*/  SYNCS.ARRIVE.TRANS64.RED.A1T0 RZ, [UR39], RZ ;  /* 0x000000ffffff79a7 */ /* 0x000fe20008100427 */
[----:B------:R-:W-:Y:S05]  /*5890*/  BRA.U UP2, `(.L_x_98) ;  /* 0xfffffff102507547 */ /* 0x000fea000b83ffff */
[----:B------:R-:W-:-:S04]  /*58a0*/  SHF.L.U32 R2, R11, 0x1f, RZ ;  /* 0x0000001f0b027819 */ /* 0x000fc800000006ff */
[----:B------:R-:W3:Y:S02]  /*58b0*/  SYNCS.PHASECHK.TRANS64.TRYWAIT P0, [UR21+0x60], R2 ;  /* 0x00006002ff0075a7 */ /* 0x000ee40008001115 */
[----:B---3--:R-:W-:Y:S05]  /*58c0*/  @!P0 BRA `(.L_x_99) ;  /* 0x0000003800dc8947 */ /* 0x008fea0003800000 */
.L_x_192:
[----:B------:R-:W4:Y:S02]  /*58d0*/  SYNCS.PHASECHK.TRANS64.TRYWAIT P0, [UR21+0x68], R2 ;  /* 0x00006802ff0075a7 */ /* 0x000f240008001115 */
[----:B----4-:R-:W-:Y:S05]  /*58e0*/  @!P0 BRA `(.L_x_100) ;  /* 0x0000003800ec8947 */ /* 0x010fea0003800000 */
.L_x_194:
[----:B------:R-:W4:Y:S02]  /*58f0*/  SYNCS.PHASECHK.TRANS64.TRYWAIT P0, [UR21+0x70], R2 ;  /* 0x00007002ff0075a7 */ /* 0x000f240008001115 */
[----:B----4-:R-:W-:Y:S05]  /*5900*/  @!P0 BRA `(.L_x_101) ;  /* 0x0000003800fc8947 */ /* 0x010fea0003800000 */
.L_x_196:
[----:B---3--:R-:W-:-:S07]  /*5910*/  MOV R0, UR21 ;  /* 0x0000001500007c02 */ /* 0x008fce0008000f00 */
.L_x_102:
[----:B---3--:R-:W-:-:S04]  /*5920*/  SHF.L.U32 R2, R11, 0x1f, RZ ;  /* 0x0000001f0b027819 */ /* 0x008fc800000006ff */
[----:B------:R3:W4:Y:S03]  /*5930*/  SYNCS.PHASECHK.TRANS64.TRYWAIT P0, [R0+URZ+0x78], R2 ;  /* 0x00007802000075a7 */ /* 0x00072600080011ff */
[----:B----4-:R-:W-:Y:S05]  /*5940*/  @!P0 NANOSLEEP.SYNCS 0x989680 ;  /* 0x009896800000895d */ /* 0x010fea0003900000 */
[----:B------:R-:W4:Y:S02]  /*5950*/  @!P0 SYNCS.PHASECHK.TRANS64 P0, [R0+URZ+0x78], R2 ;  /* 0x00007802000085a7 */ /* 0x000f2400080010ff */
[----:B-12-4-:R-:W-:Y:S05]  /*5960*/  @P0 EXIT ;  /* 0x000000000000094d */ /* 0x016fea0003800000 */
[----:B------:R-:W-:Y:S05]  /*5970*/  BRA `(.L_x_102) ;  /* 0xfffffffc00e87947 */ /* 0x000fea000383ffff */
.L_x_87:
[----:B------:R-:W-:-:S06]  /*5980*/  UISETP.GE.AND UP0, UPT, UR20, 0x4, UPT ;  /* 0x000000041400788c */ /* 0x000fcc000bf06270 */
[----:B------:R-:W-:-:S13]  /*5990*/  PLOP3.LUT P0, PT, PT, PT, UP0, 0x80, 0x8 ;  /* 0x000000000008781c */ /* 0x000fda0003f0f008 */
[----:B-1----:R-:W-:Y:S05]  /*59a0*/  @!P0 EXIT ;  /* 0x000000000000894d */ /* 0x002fea0003800000 */
[----:B------:R-:W-:Y:S01]  /*59b0*/  BAR.SYNC.DEFER_BLOCKING 0x6, 0xa0 ;  /* 0x0182800000007b1d */ /* 0x000fe20000010000 */
[C---:B------:R-:W-:Y:S01]  /*59c0*/  IMAD.SHL.U32 R2, R65.reuse, 0x10, RZ ;  /* 0x0000001041027824 */ /* 0x040fe200078e00ff */
[C---:B------:R-:W-:Y:S01]  /*59d0*/  SHF.L.U32 R23, R65.reuse, 0x10, RZ ;  /* 0x0000001041177819 */ /* 0x040fe200000006ff */
[C---:B------:R-:W-:Y:S01]  /*59e0*/  IMAD.SHL.U32 R64, R65.reuse, 0x2, RZ ;  /* 0x0000000241407824 */ /* 0x040fe200078e00ff */
[C---:B------:R-:W-:Y:S01]  /*59f0*/  LOP3.LUT R66, R65.reuse, 0x60, RZ, 0xc0, !PT ;  /* 0x0000006041427812 */ /* 0x040fe200078ec0ff */
[----:B------:R-:W-:Y:S01]  /*5a00*/  HFMA2 R60, -RZ, RZ, 0, 0 ;  /* 0x00000000ff3c7431 */ /* 0x000fe200000001ff */
[----:B------:R-:W-:Y:S02]  /*5a10*/  UMOV UR44, 0x400 ;  /* 0x00000400002c7882 */ /* 0x000fe40000000000 */
[----:B------:R-:W1:Y:S01]  /*5a20*/  LDC.64 R50, c[0x0][0x8b0] ;  /* 0x00022c00ff327b82 */ /* 0x000e620000000a00 */
[----:B------:R-:W-:Y:S01]  /*5a30*/  ULEA UR44, UR47, UR44, 0x18 ;  /* 0x0000002c2f2c7291 */ /* 0x000fe2000f8ec0ff */
[----:B------:R-:W-:Y:S01]  /*5a40*/  LOP3.LUT R3, R2, 0x60, RZ, 0xc0, !PT ;  /* 0x0000006002037812 */ /* 0x000fe200078ec0ff */
[----:B------:R-:W2:Y:S01]  /*5a50*/  LDCU.64 UR6, c[0x0][0x890] ;  /* 0x00011200ff0677ac */ /* 0x000ea20008000a00 */
[----:B------:R-:W-:Y:S01]  /*5a60*/  LOP3.LUT R63, R65, 0x2, RZ, 0xc0, !PT ;  /* 0x00000002413f7812 */ /* 0x000fe200078ec0ff */
[----:B------:R-:W-:Y:S01]  /*5a70*/  IMAD.MOV.U32 R61, RZ, RZ, 0x1 ;  /* 0x00000001ff3d7424 */ /* 0x000fe200078e00ff */
[----:B------:R-:W-:Y:S01]  /*5a80*/  LOP3.LUT R64, R3, 0xc, R64, 0xf8, !PT ;  /* 0x0000000c03407812 */ /* 0x000fe200078ef840 */
[----:B------:R-:W-:Y:S01]  /*5a90*/  UIADD3 UR4, UPT, UPT, UR44, 0x200, URZ ;  /* 0x000002002c047890 */ /* 0x000fe2000fffe0ff */
[----:B------:R-:W3:Y:S01]  /*5aa0*/  LDC.64 R48, c[0x0][0x8a8] ;  /* 0x00022a00ff307b82 */ /* 0x000ee20000000a00 */
[----:B------:R-:W-:Y:S01]  /*5ab0*/  LOP3.LUT R23, R23, 0x600000, RZ, 0xc0, !PT ;  /* 0x0060000017177812 */ /* 0x000fe200078ec0ff */
[----:B------:R-:W-:Y:S01]  /*5ac0*/  IMAD.MOV.U32 R22, RZ, RZ, RZ ;  /* 0x000000ffff167224 */ /* 0x000fe200078e00ff */
[----:B------:R-:W-:Y:S01]  /*5ad0*/  LOP3.LUT R64, R64, 0x790, R2, 0xf8, !PT ;  /* 0x0000079040407812 */ /* 0x000fe200078ef802 */
[----:B------:R-:W-:Y:S01]  /*5ae0*/  IMAD.MOV.U32 R57, RZ, RZ, RZ ;  /* 0x000000ffff397224 */ /* 0x000fe200078e00ff */
[----:B------:R-:W-:Y:S01]  /*5af0*/  LOP3.LUT R65, R65, 0x4, RZ, 0xc0, !PT ;  /* 0x0000000441417812 */ /* 0x000fe200078ec0ff */
[----:B------:R-:W-:Y:S01]  /*5b00*/  IMAD.U32 R55, RZ, RZ, UR4 ;  /* 0x00000004ff377e24 */ /* 0x000fe2000f8e00ff */
[----:B------:R-:W-:Y:S01]  /*5b10*/  MOV R59, RZ ;  /* 0x000000ff003b7202 */ /* 0x000fe20000000f00 */
[----:B------:R-:W4:Y:S01]  /*5b20*/  LDCU UR60, c[0x0][0x370] ;  /* 0x00006e00ff3c77ac */ /* 0x000f220008000800 */
[----:B------:R-:W4:Y:S02]  /*5b30*/  LDS R0, [UR44+0x140] ;  /* 0x0001402cff007984 */ /* 0x000f240008000800 */
[----:B------:R-:W-:Y:S01]  /*5b40*/  LEA R64, R64, R55, 0x2 ;  /* 0x0000003740407211 */ /* 0x000fe200078e10ff */
[----:B------:R-:W1:Y:S01]  /*5b50*/  LDCU UR43, c[0x0][0xb0c] ;  /* 0x00016180ff2b77ac */ /* 0x000e620008000800 */
[----:B--2---:R-:W-:Y:S01]  /*5b60*/  IMAD.U32 R68, RZ, RZ, UR6 ;  /* 0x00000006ff447e24 */ /* 0x004fe2000f8e00ff */
[----:B------:R-:W-:-:S02]  /*5b70*/  MOV R67, UR7 ;  /* 0x0000000700437c02 */ /* 0x000fc40008000f00 */
[--C-:B------:R-:W-:Y:S01]  /*5b80*/  IMAD R63, R63, -0x10, R64.reuse ;  /* 0xfffffff03f3f7824 */ /* 0x100fe200078e0240 */
[----:B------:R-:W2:Y:S01]  /*5b90*/  LDCU UR39, c[0x0][0xb30] ;  /* 0x00016600ff2777ac */ /* 0x000ea20008000800 */
[----:B------:R-:W-:Y:S01]  /*5ba0*/  IMAD R62, R65, -0x10, R64 ;  /* 0xfffffff0413e7824 */ /* 0x000fe200078e0240 */
[----:B------:R-:W1:Y:S01]  /*5bb0*/  LDCU.64 UR54, c[0x0][0x888] ;  /* 0x00011100ff3677ac */ /* 0x000e620008000a00 */
[----:B------:R-:W1:Y:S01]  /*5bc0*/  LDCU.64 UR40, c[0x0][0xb28] ;  /* 0x00016500ff2877ac */ /* 0x000e620008000a00 */
[----:B------:R-:W1:Y:S01]  /*5bd0*/  LDCU.128 UR56, c[0x0][0xb10] ;  /* 0x00016200ff3877ac */ /* 0x000e620008000c00 */
[----:B------:R-:W1:Y:S01]  /*5be0*/  LDCU UR53, c[0x0][0x374] ;  /* 0x00006e80ff3577ac */ /* 0x000e620008000800 */
[----:B------:R-:W-:Y:S01]  /*5bf0*/  UMOV UR52, URZ ;  /* 0x000000ff00347c82 */ /* 0x000fe20008000000 */
[----:B------:R-:W-:Y:S01]  /*5c00*/  UMOV UR46, URZ ;  /* 0x000000ff002e7c82 */ /* 0x000fe20008000000 */
[----:B-1234-:R-:W-:-:S07]  /*5c10*/  IMAD.IADD R23, R0, 0x1, R23 ;  /* 0x0000000100177824 */ /* 0x01efce00078e0217 */
.L_x_146:
[----:B------:R-:W-:Y:S02]  /*5c20*/  LEA R3, R57, UR44, 0x3 ;  /* 0x0000002c39037c11 */ /* 0x000fe4000f8e18ff */
[----:B------:R-:W-:Y:S02]  /*5c30*/  SHF.L.U32 R0, R59, 0x1f, RZ ;  /* 0x0000001f3b007819 */ /* 0x000fe400000006ff */
[----:B-1----:R-:W-:Y:S02]  /*5c40*/  LEA R4, R57, UR44, 0x4 ;  /* 0x0000002c39047c11 */ /* 0x002fe4000f8e20ff */
[----:B------:R-:W1:Y:S02]  /*5c50*/  SYNCS.PHASECHK.TRANS64.TRYWAIT P0, [R3+URZ+0x90], R0 ;  /* 0x00009000030075a7 */ /* 0x000e6400080011ff */
[----:B-12---:R-:W-:Y:S05]  /*5c60*/  @!P0 BRA `(.L_x_103) ;  /* 0x00000038003c8947 */ /* 0x006fea0003800000 */
.L_x_197:
        /* <DEDUP_REMOVED lines=8> */
[----:B--2---:R-:W-:Y:S11]  /*5cf0*/  LOP3.LUT P0, RZ, R6, 0x1, RZ, 0xc0, !PT ;  /* 0x0000000106ff7812 */ /* 0x004ff6000780c0ff */
[----:B------:R-:W-:Y:S02]  /*5d00*/  @!UPT UIADD3 URZ, UPT, UPT, URZ, URZ, URZ ;  /* 0x000000fffffff290 */ /* 0x000fe4000fffe0ff */
[----:B---3--:R-:W-:Y:S01]  /*5d10*/  VOTEU.ANY UP1, P0 ;  /* 0x0000000000ff7886 */ /* 0x008fe20000020100 */
[----:B------:R-:W-:Y:S01]  /*5d20*/  PLOP3.LUT P0, PT, PT, PT, UP1, 0x80, 0x8 ;  /* 0x000000000008781c */ /* 0x000fe20003f0f018 */
[----:B------:R-:W-:Y:S11]  /*5d30*/  UP2UR UR62, UPR, URZ, 0x2 ;  /* 0x00000002ff3e7883 */ /* 0x000ff60008000000 */
[----:B------:R-:W-:Y:S01]  /*5d40*/  @!UPT UIADD3 URZ, UPT, UPT, URZ, URZ, URZ ;  /* 0x000000fffffff290 */ /* 0x000fe2000fffe0ff */
[----:B-1----:R-:W-:Y:S02]  /*5d50*/  @P0 SHF.R.U32.HI R0, RZ, 0x10, R5 ;  /* 0x00000010ff000819 */ /* 0x002fe40000011605 */
        /* <DEDUP_REMOVED lines=12> */
[----:B------:R-:W2:Y:S01]  /*5e20*/  LDCU UR12, c[0x0][0xb20] ;  /* 0x00016400ff0c77ac */ /* 0x000ea20008000800 */
[----:B------:R-:W-:Y:S02]  /*5e30*/  UIMAD.WIDE.U32 UR4, UR53, UR59, URZ ;  /* 0x0000003b350472a5 */ /* 0x000fe4000f8e00ff */
[----:B------:R-:W-:Y:S02]  /*5e40*/  UIMAD.WIDE.U32 UR6, UR60, UR56, URZ ;  /* 0x000000383c0672a5 */ /* 0x000fe4000f8e00ff */
[----:B------:R-:W-:Y:S02]  /*5e50*/  UISETP.NE.AND UP0, UPT, UR58, 0x1, UPT ;  /* 0x000000013a00788c */ /* 0x000fe4000bf05270 */
[----:B------:R-:W-:Y:S02]  /*5e60*/  UIMAD.WIDE.U32 UR8, UR37, UR59, URZ ;  /* 0x0000003b250872a5 */ /* 0x000fe4000f8e00ff */
[----:B------:R-:W-:Y:S02]  /*5e70*/  UIMAD.WIDE.U32 UR10, UR38, UR56, URZ ;  /* 0x00000038260a72a5 */ /* 0x000fe4000f8e00ff */
[----:B------:R-:W-:Y:S02]  /*5e80*/  UISETP.NE.AND UP1, UPT, UR43, 0x1, UPT ;  /* 0x000000012b00788c */ /* 0x000fe4000bf25270 */
[----:B------:R-:W-:Y:S01]  /*5e90*/  UISETP.NE.AND UP2, UPT, UR42, 0x1, UPT ;  /* 0x000000012a00788c */ /* 0x000fe2000bf45270 */
[----:B------:R-:W-:Y:S02]  /*5ea0*/  UMOV UR4, UR5 ;  /* 0x0000000500047c82 */ /* 0x000fe40008000000 */
[----:B--2---:R-:W-:Y:S03]  /*5eb0*/  USHF.R.U32.HI UR5, URZ, UR12, UR4 ;  /* 0x0000000cff057299 */ /* 0x004fe60008011604 */
[----:B------:R-:W-:Y:S02]  /*5ec0*/  UMOV UR4, UR7 ;  /* 0x0000000700047c82 */ /* 0x000fe40008000000 */
[----:B------:R-:W-:Y:S02]  /*5ed0*/  USHF.R.U32.HI UR7, URZ, UR57, UR4 ;  /* 0x00000039ff077299 */ /* 0x000fe40008011604 */
[----:B------:R-:W-:Y:S02]  /*5ee0*/  USEL UR4, UR53, UR5, !UP0 ;  /* 0x0000000535047287 */ /* 0x000fe4000c000000 */
[----:B------:R-:W-:Y:S01]  /*5ef0*/  USEL UR7, UR60, UR7, !UP1 ;  /* 0x000000073c077287 */ /* 0x000fe2000c800000 */
[----:B------:R-:W-:Y:S01]  /*5f00*/  UMOV UR5, UR9 ;  /* 0x0000000900057c82 */ /* 0x000fe20008000000 */
[----:B------:R-:W-:Y:S02]  /*5f10*/  UIMAD.WIDE.U32 UR8, UR4, UR40, URZ ;  /* 0x00000028040872a5 */ /* 0x000fe4000f8e00ff */
[----:B------:R-:W-:Y:S03]  /*5f20*/  USHF.R.U32.HI UR6, URZ, UR12, UR5 ;  /* 0x0000000cff067299 */ /* 0x000fe60008011605 */
[----:B------:R-:W-:Y:S01]  /*5f30*/  UMOV UR5, UR11 ;  /* 0x0000000b00057c82 */ /* 0x000fe20008000000 */
[----:B------:R-:W-:Y:S02]  /*5f40*/  UIMAD.WIDE.U32 UR10, UR7, UR40, URZ ;  /* 0x00000028070a72a5 */ /* 0x000fe4000f8e00ff */
[----:B------:R-:W-:Y:S02]  /*5f50*/  USHF.R.U32.HI UR12, URZ, UR57, UR5 ;  /* 0x00000039ff0c7299 */ /* 0x000fe40008011605 */
[----:B------:R-:W-:Y:S01]  /*5f60*/  USEL UR6, UR37, UR6, !UP0 ;  /* 0x0000000625067287 */ /* 0x000fe2000c000000 */
[----:B------:R-:W-:Y:S02]  /*5f70*/  UMOV UR5, UR9 ;  /* 0x0000000900057c82 */ /* 0x000fe40008000000 */
[----:B------:R-:W-:Y:S01]  /*5f80*/  UMOV UR10, UR11 ;  /* 0x0000000b000a7c82 */ /* 0x000fe20008000000 */
[----:B------:R-:W-:Y:S02]  /*5f90*/  @UP2 USHF.R.U32.HI UR4, URZ, UR41, UR5 ;  /* 0x00000029ff042299 */ /* 0x000fe40008011605 */
[----:B------:R-:W-:Y:S02]  /*5fa0*/  @UP2 USHF.R.U32.HI UR7, URZ, UR41, UR10 ;  /* 0x00000029ff072299 */ /* 0x000fe4000801160a */
[----:B------:R-:W-:Y:S02]  /*5fb0*/  UIMAD UR4, UR42, UR4, URZ ;  /* 0x000000042a0472a4 */ /* 0x000fe4000f8e02ff */
[----:B------:R-:W-:Y:S02]  /*5fc0*/  UIMAD.WIDE.U32 UR10, UR6, UR40, URZ ;  /* 0x00000028060a72a5 */ /* 0x000fe4000f8e00ff */
[----:B------:R-:W-:Y:S02]  /*5fd0*/  USEL UR5, UR38, UR12, !UP1 ;  /* 0x0000000c26057287 */ /* 0x000fe4000c800000 */
[----:B------:R-:W-:Y:S02]  /*5fe0*/  UIMAD UR8, UR42, UR7, URZ ;  /* 0x000000072a0872a4 */ /* 0x000fe4000f8e02ff */
[----:B------:R-:W-:Y:S03]  /*5ff0*/  UISETP.GE.AND UP0, UPT, UR6, UR4, UPT ;  /* 0x000000040600728c */ /* 0x000fe6000bf06270 */
[----:B------:R-:W-:Y:S01]  /*6000*/  UMOV UR4, UR11 ;  /* 0x0000000b00047c82 */ /* 0x000fe20008000000 */
[----:B------:R-:W-:Y:S02]  /*6010*/  UISETP.GE.OR UP0, UPT, UR5, UR8, UP0 ;  /* 0x000000080500728c */ /* 0x000fe40008706670 */
[----:B------:R-:W-:Y:S02]  /*6020*/  USHF.R.U32.HI UR4, URZ, UR41, UR4 ;  /* 0x00000029ff047299 */ /* 0x000fe40008011604 */
[----:B------:R-:W-:Y:S02]  /*6030*/  UIMAD.WIDE.U32 UR8, UR5, UR40, URZ ;  /* 0x00000028050872a5 */ /* 0x000fe4000f8e00ff */
[----:B------:R-:W-:Y:S02]  /*6040*/  USEL UR11, UR6, UR4, !UP2 ;  /* 0x00000004060b7287 */ /* 0x000fe4000d000000 */
[----:B------:R-:W-:Y:S02]  /*6050*/  UIADD3 UR8, UPT, UPT, -UR5, URZ, URZ ;  /* 0x000000ff05087290 */ /* 0x000fe4000fffe1ff */
[----:B------:R-:W-:Y:S01]  /*6060*/  UIADD3 UR10, UPT, UPT, -UR11, URZ, URZ ;  /* 0x000000ff0b0a7290 */ /* 0x000fe2000fffe1ff */
[----:B------:R-:W-:Y:S01]  /*6070*/  @!UP0 UMOV UR4, UR9 ;  /* 0x0000000900048c82 */ /* 0x000fe20008000000 */
[----:B------:R-:W-:Y:S02]  /*6080*/  UIADD3 UR9, UPT, UPT, -UR6, URZ, URZ ;  /* 0x000000ff06097290 */ /* 0x000fe4000fffe1ff */
[----:B------:R-:W-:Y:S02]  /*6090*/  @!UP0 USHF.R.U32.HI UR4, URZ, UR41, UR4 ;  /* 0x00000029ff048299 */ /* 0x000fe40008011604 */
[----:B------:R-:W-:Y:S02]  /*60a0*/  UIMAD UR10, UR42, UR10, UR6 ;  /* 0x0000000a2a0a72a4 */ /* 0x000fe4000f8e0206 */
[----:B------:R-:W-:Y:S04]  /*60b0*/  @!UP0 USEL UR4, UR5, UR4, !UP2 ;  /* 0x0000000405048287 */ /* 0x000fe8000d000000 */
[----:B------:R-:W-:Y:S02]  /*60c0*/  @!UP0 UIMAD UR10, UR7, UR10, UR4 ;  /* 0x0000000a070a82a4 */ /* 0x000fe4000f8e0204 */
[----:B------:R-:W-:Y:S02]  /*60d0*/  @!UP0 UIADD3 UR11, UPT, UPT, UR11, -UR4, URZ ;  /* 0x800000040b0b8290 */ /* 0x000fe4000fffe0ff */
[----:B------:R-:W-:Y:S02]  /*60e0*/  UIMAD UR7, UR43, UR8, UR38 ;  /* 0x000000082b0772a4 */ /* 0x000fe4000f8e0226 */
[----:B------:R-:W-:Y:S02]  /*60f0*/  @!UP0 UIMAD UR6, UR11, UR42, UR5 ;  /* 0x0000002a0b0682a4 */ /* 0x000fe4000f8e0205 */
[----:B------:R-:W-:Y:S01]  /*6100*/  UIMAD UR4, UR58, UR9, UR37 ;  /* 0x000000093a0472a4 */ /* 0x000fe2000f8e0225 */
[----:B------:R-:W-:Y:S02]  /*6110*/  @!UP0 UMOV UR5, UR10 ;  /* 0x0000000a00058c82 */ /* 0x000fe40008000000 */
[----:B------:R-:W-:Y:S02]  /*6120*/  UIMAD UR38, UR5, UR43, UR7 ;  /* 0x0000002b052672a4 */ /* 0x000fe4000f8e0207 */
[----:B------:R-:W-:Y:S11]  /*6130*/  UIMAD UR37, UR6, UR58, UR4 ;  /* 0x0000003a062572a4 */ /* 0x000ff6000f8e0204 */
[----:B------:R-:W-:Y:S01]  /*6140*/  @!UPT UIADD3 URZ, UPT, UPT, URZ, URZ, URZ ;  /* 0x000000fffffff290 */ /* 0x000fe2000fffe0ff */
.L_x_104:
[----:B------:R-:W-:Y:S01]  /*6150*/  UISETP.NE.AND UP0, UPT, UR39, 0x1, UPT ;  /* 0x000000012700788c */ /* 0x000fe2000bf05270 */
[----:B------:R-:W-:Y:S01]  /*6160*/  LOP3.LUT P0, RZ, R55, 0x1b0, RZ, 0xc0, !PT ;  /* 0x000001b037ff7812 */ /* 0x000fe2000780c0ff */
[----:B------:R-:W-:Y:S01]  /*6170*/  USHF.L.U32 UR50, UR24, 0x7, URZ ;  /* 0x0000000718327899 */ /* 0x000fe200080006ff */
[----:B------:R-:W-:Y:S01]  /*6180*/  BSSY.RECONVERGENT B6, `(.L_x_105) ;  /* 0x0000034000067945 */ /* 0x000fe20003800200 */
[----:B------:R-:W-:Y:S01]  /*6190*/  USHF.L.U32 UR49, UR28, 0x6, URZ ;  /* 0x000000061c317899 */ /* 0x000fe200080006ff */
[----:B------:R-:W-:Y:S06]  /*61a0*/  IADD3 R57, PT, PT, R57, 0x1, RZ ;  /* 0x0000000139397810 */ /* 0x000fec0007ffe0ff */
[----:B------:R-:W2:Y:S01]  /*61b0*/  @!UP0 LDCU.128 UR12, c[0x0][0xb10] ;  /* 0x00016200ff0c87ac */ /* 0x000ea20008000c00 */
[----:B------:R-:W3:Y:S01]  /*61c0*/  @!UP0 LDCU UR5, c[0x0][0xb0c] ;  /* 0x00016180ff0587ac */ /* 0x000ee20008000800 */
[----:B------:R-:W4:Y:S01]  /*61d0*/  @!UP0 LDCU UR10, c[0x0][0xb20] ;  /* 0x00016400ff0a87ac */ /* 0x000f220008000800 */
[----:B--2---:R-:W-:Y:S02]  /*61e0*/  UIMAD.WIDE.U32 UR8, UR38, UR12, URZ ;  /* 0x0000000c260872a5 */ /* 0x004fe4000f8e00ff */
[----:B------:R-:W-:Y:S02]  /*61f0*/  UIMAD.WIDE.U32 UR6, UR37, UR15, URZ ;  /* 0x0000000f250672a5 */ /* 0x000fe4000f8e00ff */
[----:B------:R-:W-:Y:S03]  /*6200*/  @!UP0 UISETP.NE.AND UP1, UPT, UR14, 0x1, UPT ;  /* 0x000000010e00888c */ /* 0x000fe6000bf25270 */
[----:B------:R-:W-:Y:S01]  /*6210*/  @!UP0 UMOV UR4, UR9 ;  /* 0x0000000900048c82 */ /* 0x000fe20008000000 */
[----:B---3--:R-:W-:Y:S02]  /*6220*/  @!UP0 UISETP.NE.AND UP2, UPT, UR5, 0x1, UPT ;  /* 0x000000010500888c */ /* 0x008fe4000bf45270 */
[----:B------:R-:W-:Y:S01]  /*6230*/  @!UP0 USHF.R.U32.HI UR4, URZ, UR13, UR4 ;  /* 0x0000000dff048299 */ /* 0x000fe20008011604 */
[----:B------:R-:W-:Y:S02]  /*6240*/  @!UP0 UMOV UR6, UR7 ;  /* 0x0000000700068c82 */ /* 0x000fe40008000000 */
[----:B----4-:R-:W-:Y:S02]  /*6250*/  @!UP0 USHF.R.U32.HI UR6, URZ, UR10, UR6 ;  /* 0x0000000aff068299 */ /* 0x010fe40008011606 */
[----:B------:R-:W-:Y:S02]  /*6260*/  @!UP0 USEL UR7, UR38, UR4, !UP2 ;  /* 0x0000000426078287 */ /* 0x000fe4000d000000 */
[----:B------:R-:W-:Y:S04]  /*6270*/  @!UP0 USEL UR6, UR37, UR6, !UP1 ;  /* 0x0000000625068287 */ /* 0x000fe8000c800000 */
[----:B------:R-:W-:Y:S02]  /*6280*/  @!UP0 UIADD3 UR4, UPT, UPT, -UR7, UR6, URZ ;  /* 0x0000000607048290 */ /* 0x000fe4000fffe1ff */
[----:B------:R-:W-:Y:S02]  /*6290*/  @!UP0 UIADD3 UR6, UPT, UPT, UR7, -UR6, URZ ;  /* 0x8000000607068290 */ /* 0x000fe4000fffe0ff */
[----:B------:R-:W-:Y:S02]  /*62a0*/  @!UP0 UIMAD UR38, UR4, UR5, UR38 ;  /* 0x00000005042682a4 */ /* 0x000fe4000f8e0226 */
[----:B------:R-:W-:Y:S01]  /*62b0*/  @!UP0 UIMAD UR37, UR6, UR14, UR37 ;  /* 0x0000000e062582a4 */ /* 0x000fe2000f8e0225 */
[----:B------:R-:W-:Y:S11]  /*62c0*/  @!P0 BRA `(.L_x_106) ;  /* 0x00000000007c8947 */ /* 0x000ff60003800000 */
[----:B------:R-:W2:Y:S01]  /*62d0*/  LDCU.64 UR8, c[0x4][0x80] ;  /* 0x01001000ff0877ac */ /* 0x000ea20008000a00 */
[----:B------:R-:W-:Y:S01]  /*62e0*/  MOV R2, 0x0 ;  /* 0x0000000000027802 */ /* 0x000fe20000000f00 */
[----:B------:R-:W-:Y:S02]  /*62f0*/  HFMA2 R12, -RZ, RZ, 0, 5.9604644775390625e-08 ;  /* 0x00000001ff0c7431 */ /* 0x000fe400000001ff */
[----:B------:R-:W-:Y:S01]  /*6300*/  IMAD.MOV.U32 R8, RZ, RZ, 0x70 ;  /* 0x00000070ff087424 */ /* 0x000fe200078e00ff */
[----:B------:R3:W4:Y:S01]  /*6310*/  LDC.64 R14, c[0x4][R2] ;  /* 0x01000000020e7b82 */ /* 0x0007220000000a00 */
[----:B------:R-:W1:Y:S01]  /*6320*/  LDCU.64 UR6, c[0x4][0x88] ;  /* 0x01001100ff0677ac */ /* 0x000e620008000a00 */
[----:B------:R-:W-:Y:S01]  /*6330*/  IMAD.MOV.U32 R13, RZ, RZ, RZ ;  /* 0x000000ffff0d7224 */ /* 0x000fe200078e00ff */
[----:B------:R-:W1:Y:S01]  /*6340*/  LDCU.64 UR4, c[0x4][0x8] ;  /* 0x01000100ff0477ac */ /* 0x000e620008000a00 */
[----:B--2---:R-:W-:Y:S01]  /*6350*/  MOV R5, UR9 ;  /* 0x0000000900057c02 */ /* 0x004fe20008000f00 */
[----:B------:R-:W-:Y:S01]  /*6360*/  IMAD.U32 R4, RZ, RZ, UR8 ;  /* 0x00000008ff047e24 */ /* 0x000fe2000f8e00ff */
[----:B-1----:R-:W-:Y:S01]  /*6370*/  MOV R7, UR7 ;  /* 0x0000000700077c02 */ /* 0x002fe20008000f00 */
[----:B------:R-:W-:Y:S01]  /*6380*/  IMAD.U32 R6, RZ, RZ, UR6 ;  /* 0x00000006ff067e24 */ /* 0x000fe2000f8e00ff */
[----:B------:R-:W-:Y:S01]  /*6390*/  MOV R11, UR5 ;  /* 0x00000005000b7c02 */ /* 0x000fe20008000f00 */
[----:B------:R-:W-:Y:S02]  /*63a0*/  IMAD.U32 R10, RZ, RZ, UR4 ;  /* 0x00000004ff0a7e24 */ /* 0x000fe4000f8e00ff */
[----:B------:R-:W-:Y:S07]  /*63b0*/  LEPC R20, `(.L_x_107) ;  /* 0x000000001014794e */ /* 0x000fee0000000000 */
[----:B---345:R-:W-:Y:S05]  /*63c0*/  CALL.ABS.NOINC R14 ;  /* 0x000000000e007343 */ /* 0x038fea0003c00000 */
.L_x_107:
[----:B------:R-:W1:Y:S01]  /*63d0*/  LDCU.64 UR8, c[0x4][0x80] ;  /* 0x01001000ff0877ac */ /* 0x000e620008000a00 */
[----:B------:R-:W2:Y:S01]  /*63e0*/  LDC.64 R2, c[0x4][R2] ;  /* 0x0100000002027b82 */ /* 0x000ea20000000a00 */
[----:B------:R-:W-:Y:S02]  /*63f0*/  HFMA2 R12, -RZ, RZ, 0, 5.9604644775390625e-08 ;  /* 0x00000001ff0c7431 */ /* 0x000fe400000001ff */
[----:B------:R-:W-:Y:S02]  /*6400*/  IMAD.MOV.U32 R8, RZ, RZ, 0x70 ;  /* 0x00000070ff087424 */ /* 0x000fe400078e00ff */
[----:B------:R-:W-:Y:S01]  /*6410*/  IMAD.MOV.U32 R13, RZ, RZ, RZ ;  /* 0x000000ffff0d7224 */ /* 0x000fe200078e00ff */
[----:B------:R-:W3:Y:S01]  /*6420*/  LDCU.64 UR6, c[0x4][0x88] ;  /* 0x01001100ff0677ac */ /* 0x000ee20008000a00 */
[----:B------:R-:W4:Y:S01]  /*6430*/  LDCU.64 UR4, c[0x4][0x8] ;  /* 0x01000100ff0477ac */ /* 0x000f220008000a00 */
[----:B-1----:R-:W-:Y:S02]  /*6440*/  MOV R4, UR8 ;  /* 0x0000000800047c02 */ /* 0x002fe40008000f00 */
[----:B------:R-:W-:Y:S02]  /*6450*/  MOV R5, UR9 ;  /* 0x0000000900057c02 */ /* 0x000fe40008000f00 */
[----:B---3--:R-:W-:Y:S01]  /*6460*/  MOV R7, UR7 ;  /* 0x0000000700077c02 */ /* 0x008fe20008000f00 */
[----:B------:R-:W-:Y:S01]  /*6470*/  IMAD.U32 R6, RZ, RZ, UR6 ;  /* 0x00000006ff067e24 */ /* 0x000fe2000f8e00ff */
[----:B----4-:R-:W-:Y:S01]  /*6480*/  MOV R11, UR5 ;  /* 0x00000005000b7c02 */ /* 0x010fe20008000f00 */
[----:B------:R-:W-:Y:S02]  /*6490*/  IMAD.U32 R10, RZ, RZ, UR4 ;  /* 0x00000004ff0a7e24 */ /* 0x000fe4000f8e00ff */
[----:B------:R-:W-:Y:S07]  /*64a0*/  LEPC R20, `(.L_x_106) ;  /* 0x000000001014794e */ /* 0x000fee0000000000 */
[----:B--2---:R-:W-:Y:S05]  /*64b0*/  CALL.ABS.NOINC R2 ;  /* 0x0000000002007343 */ /* 0x004fea0003c00000 */
.L_x_106:
[----:B------:R-:W-:Y:S05]  /*64c0*/  BSYNC.RECONVERGENT B6 ;  /* 0x0000000000067941 */ /* 0x000fea0003800200 */
.L_x_105:
[----:B------:R-:W-:Y:S02]  /*64d0*/  R2UR UR6, R54 ;  /* 0x00000000360672ca */ /* 0x000fe400000e0000 */
[----:B------:R-:W-:Y:S02]  /*64e0*/  R2UR UR5, R68 ;  /* 0x00000000440572ca */ /* 0x000fe400000e0000 */
[----:B------:R-:W-:Y:S02]  /*64f0*/  R2UR UR4, R67 ;  /* 0x00000000430472ca */ /* 0x000fe400000e0000 */
[----:B------:R-:W-:Y:S02]  /*6500*/  ISETP.NE.U32.AND P4, PT, R50, RZ, PT ;  /* 0x000000ff3200720c */ /* 0x000fe40003f85070 */
[----:B------:R-:W-:Y:S02]  /*6510*/  ISETP.NE.U32.AND P2, PT, RZ, UR54, PT ;  /* 0x00000036ff007c0c */ /* 0x000fe4000bf45070 */
[----:B------:R-:W-:Y:S02]  /*6520*/  ISETP.NE.AND.EX P4, PT, R51, RZ, PT, P4 ;  /* 0x000000ff3300720c */ /* 0x000fe40003f85340 */
[----:B------:R-:W-:Y:S01]  /*6530*/  ISETP.NE.AND.EX P2, PT, RZ, UR55, PT, P2 ;  /* 0x00000037ff007c0c */ /* 0x000fe2000bf45320 */
[----:B------:R-:W-:Y:S02]  /*6540*/  UISETP.NE.AND UP2, UPT, UR6, URZ, UPT ;  /* 0x000000ff0600728c */ /* 0x000fe4000bf45270 */
[----:B------:R-:W-:Y:S04]  /*6550*/  UISETP.NE.U32.AND UP0, UPT, UR5, URZ, UPT ;  /* 0x000000ff0500728c */ /* 0x000fe8000bf05070 */
[----:B------:R-:W-:Y:S01]  /*6560*/  UISETP.NE.AND.EX UP1, UPT, UR4, URZ, UPT, UP0 ;  /* 0x000000ff0400728c */ /* 0x000fe2000bf25300 */
[----:B------:R-:W-:Y:S01]  /*6570*/  PLOP3.LUT P1, PT, PT, PT, UP2, 0x80, 0x8 ;  /* 0x000000000008781c */ /* 0x000fe20003f2f028 */
[----:B------:R-:W-:Y:S03]  /*6580*/  UPLOP3.LUT UP0, UPT, UPT, UPT, UPT, 0x40, 0x4 ;  /* 0x000000000004789c */ /* 0x000fe60003f0e870 */
[----:B------:R-:W-:Y:S06]  /*6590*/  @UP2 UPLOP3.LUT UP0, UPT, UPT, UPT, UP1, 0x80, 0x8 ;  /* 0x000000000008289c */ /* 0x000fec0003f0f010 */
[----:B------:R-:W-:Y:S01]  /*65a0*/  PLOP3.LUT P0, PT, PT, PT, UP0, 0x80, 0x8 ;  /* 0x000000000008781c */ /* 0x000fe20003f0f008 */
[----:B------:R-:W-:Y:S01]  /*65b0*/  @!UPT UIADD3 URZ, UPT, UPT, URZ, URZ, URZ ;  /* 0x000000fffffff290 */ /* 0x000fe2000fffe0ff */
[----:B------:R-:W-:Y:S11]  /*65c0*/  BRA.U !UP1, `(.L_x_108) ;  /* 0x0000000109407547 */ /* 0x000ff6000b800000 */
[----:B------:R-:W-:Y:S01]  /*65d0*/  UISETP.NE.U32.AND UP0, UPT, UR54, URZ, UPT ;  /* 0x000000ff3600728c */ /* 0x000fe2000bf05070 */
[----:B------:R-:W-:Y:S01]  /*65e0*/  R2UR UR6, R68 ;  /* 0x00000000440672ca */ /* 0x000fe200000e0000 */
[----:B------:R-:W2:Y:S01]  /*65f0*/  LDCU.64 UR8, c[0x0][0x358] ;  /* 0x00006b00ff0877ac */ /* 0x000ea20008000a00 */
[----:B------:R-:W-:Y:S02]  /*6600*/  HFMA2 R26, -RZ, RZ, 0, 5.9604644775390625e-08 ;  /* 0x00000001ff1a7431 */ /* 0x000fe400000001ff */
[----:B-1----:R-:W-:Y:S01]  /*6610*/  IMAD.MOV.U32 R0, RZ, RZ, 0x1 ;  /* 0x00000001ff007424 */ /* 0x002fe200078e00ff */
[----:B------:R-:W-:Y:S06]  /*6620*/  UISETP.NE.AND.EX UP0, UPT, UR55, URZ, UPT, UP0 ;  /* 0x000000ff3700728c */ /* 0x000fec000bf05300 */
[----:B------:R-:W-:Y:S05]  /*6630*/  PLOP3.LUT P3, PT, PT, PT, UP0, 0x80, 0x8 ;  /* 0x000000000008781c */ /* 0x000fea0003f6f008 */
[----:B------:R-:W1:Y:S01]  /*6640*/  @UP0 LDCU.64 UR4, c[0x0][0x888] ;  /* 0x00011100ff0407ac */ /* 0x000e620008000a00 */
[----:B------:R-:W-:Y:S07]  /*6650*/  @UP0 UIMAD UR6, UR36, UR6, URZ ;  /* 0x00000006240602a4 */ /* 0x000fee000f8e02ff */
[----:B------:R-:W-:Y:S01]  /*6660*/  @!P3 PRMT R26, R0, 0x7610, R26 ;  /* 0x00007610001ab816 */ /* 0x000fe2000000001a */
[----:B-1----:R-:W-:Y:S06]  /*6670*/  @UP0 UIMAD.WIDE UR4, UR6, 0x4, UR4 ;  /* 0x00000004060408a5 */ /* 0x002fec000f8e0204 */
[----:B------:R-:W-:Y:S02]  /*6680*/  IMAD.U32 R2, RZ, RZ, UR4 ;  /* 0x00000004ff027e24 */ /* 0x000fe4000f8e00ff */
[----:B------:R-:W-:Y:S03]  /*6690*/  IMAD.U32 R3, RZ, RZ, UR5 ;  /* 0x00000005ff037e24 */ /* 0x000fe6000f8e00ff */
[----:B------:R-:W1:Y:S02]  /*66a0*/  @!UP0 LDCU UR4, c[0x0][0x880] ;  /* 0x00011000ff0487ac */ /* 0x000e640008000800 */
[----:B--2--5:R2:W5:Y:S02]  /*66b0*/  @P3 LDG.E R27, desc[UR8][R2.64] ;  /* 0x00000008021b3981 */ /* 0x024564000c1e1900 */
[----:B-12---:R-:W-:Y:S02]  /*66c0*/  @!P3 MOV R27, UR4 ;  /* 0x00000004001bbc02 */ /* 0x006fe40008000f00 */
.L_x_108:
[----:B------:R-:W-:Y:S05]  /*66d0*/  @!P4 BRA `(.L_x_109) ;  /* 0x000000000024c947 */ /* 0x000fea0003800000 */
[----:B------:R-:W-:Y:S01]  /*66e0*/  ISETP.NE.U32.AND P3, PT, R48, RZ, PT ;  /* 0x000000ff3000720c */ /* 0x000fe20003f65070 */
[----:B------:R-:W2:Y:S03]  /*66f0*/  LDCU.64 UR4, c[0x0][0x358] ;  /* 0x00006b00ff0477ac */ /* 0x000ea60008000a00 */
[----:B------:R-:W-:Y:S11]  /*6700*/  ISETP.NE.AND.EX P3, PT, R49, RZ, PT, P3 ;  /* 0x000000ff3100720c */ /* 0x000ff60003f65330 */
[----:B------:R-:W-:Y:S02]  /*6710*/  @!UPT UIADD3 URZ, UPT, UPT, URZ, URZ, URZ ;  /* 0x000000fffffff290 */ /* 0x000fe4000fffe0ff */
[----:B------:R-:W3:Y:S01]  /*6720*/  @P3 LDC.64 R2, c[0x0][0x8a8] ;  /* 0x00022a00ff023b82 */ /* 0x000ee20000000a00 */
[----:B-1----:R-:W-:Y:S04]  /*6730*/  @P3 IMAD R0, R50, UR36, RZ ;  /* 0x0000002432003c24 */ /* 0x002fe8000f8e02ff */
[----:B---3--:R-:W-:Y:S05]  /*6740*/  @P3 IMAD.WIDE R2, R0, 0x4, R2 ;  /* 0x0000000400023825 */ /* 0x008fea00078e0202 */
[----:B--2--5:R2:W5:Y:S02]  /*6750*/  @P3 LDG.E R24, desc[UR4][R2.64] ;  /* 0x0000000402183981 */ /* 0x024564000c1e1900 */
[----:B--2---:R-:W3:Y:S02]  /*6760*/  @!P3 LDC R24, c[0x0][0x8a0] ;  /* 0x00022800ff18bb82 */ /* 0x004ee40000000800 */
.L_x_109:
[----:B-----5:R-:W-:Y:S01]  /*6770*/  FSETP.NEU.AND P3, PT, R27, RZ, PT ;  /* 0x000000ff1b00720b */ /* 0x020fe20003f6d000 */
[----:B------:R-:W-:Y:S01]  /*6780*/  BSSY B1, `(.L_x_110) ;  /* 0x0000039000017945 */ /* 0x000fe20003800000 */
[----:B------:R-:W-:Y:S01]  /*6790*/  SEL R3, RZ, 0xffffffff, P2 ;  /* 0xffffffffff037807 */ /* 0x000fe20001000000 */
[----:B------:R-:W-:Y:S01]  /*67a0*/  IMAD.MOV.U32 R72, RZ, RZ, 0x1 ;  /* 0x00000001ff487424 */ /* 0x000fe200078e00ff */
[----:B------:R-:W-:Y:S01]  /*67b0*/  @P1 LOP3.LUT P2, RZ, R26, 0xff, RZ, 0xc0, !PT ;  /* 0x000000ff1aff1812 */ /* 0x000fe2000784c0ff */
[C---:B------:R-:W-:Y:S01]  /*67c0*/  IMAD R25, R22.reuse, 0x40, R23 ;  /* 0x0000004016197824 */ /* 0x040fe200078e0217 */
[----:B-1----:R-:W-:Y:S01]  /*67d0*/  @P1 SEL R0, RZ, 0xffffffff, P3 ;  /* 0xffffffffff001807 */ /* 0x002fe20001800000 */
[----:B------:R-:W-:Y:S01]  /*67e0*/  IMAD R58, R65, -0x10, R63 ;  /* 0xfffffff0413a7824 */ /* 0x000fe200078e023f */
[----:B------:R-:W-:Y:S01]  /*67f0*/  LOP3.LUT R61, R61, 0x1, RZ, 0x3c, !PT ;  /* 0x000000013d3d7812 */ /* 0x000fe200078e3cff */
[----:B------:R-:W-:Y:S01]  /*6800*/  IMAD.MOV.U32 R71, RZ, RZ, RZ ;  /* 0x000000ffff477224 */ /* 0x000fe200078e00ff */
[C---:B------:R-:W-:Y:S02]  /*6810*/  @P0 SEL R0, R3.reuse, R0, !P2 ;  /* 0x0000000003000207 */ /* 0x040fe40005000000 */
[----:B------:R-:W-:Y:S02]  /*6820*/  CS2R R46, SRZ ;  /* 0x00000000002e7805 */ /* 0x000fe4000001ff00 */
[----:B------:R-:W-:Y:S02]  /*6830*/  LEA R70, R22, UR44, 0x3 ;  /* 0x0000002c16467c11 */ /* 0x000fe4000f8e18ff */
[----:B------:R-:W-:Y:S02]  /*6840*/  CS2R R44, SRZ ;  /* 0x00000000002c7805 */ /* 0x000fe4000001ff00 */
[----:B------:R-:W-:Y:S02]  /*6850*/  @P1 LOP3.LUT R0, R0, 0x1, RZ, 0xc0, !PT ;  /* 0x0000000100001812 */ /* 0x000fe400078ec0ff */
[----:B------:R-:W-:Y:S02]  /*6860*/  CS2R R42, SRZ ;  /* 0x00000000002a7805 */ /* 0x000fe4000001ff00 */
[----:B------:R-:W-:Y:S02]  /*6870*/  PLOP3.LUT P2, PT, PT, PT, UP1, 0x80, 0x8 ;  /* 0x000000000008781c */ /* 0x000fe40003f4f018 */
[----:B------:R-:W-:Y:S02]  /*6880*/  CS2R R40, SRZ ;  /* 0x0000000000287805 */ /* 0x000fe4000001ff00 */
[----:B------:R-:W-:Y:S02]  /*6890*/  ISETP.NE.U32.OR P5, PT, R0, 0x1, !P1 ;  /* 0x000000010000780c */ /* 0x000fe40004fa5470 */
[----:B------:R-:W-:Y:S02]  /*68a0*/  CS2R R38, SRZ ;  /* 0x0000000000267805 */ /* 0x000fe4000001ff00 */
[----:B------:R-:W-:Y:S02]  /*68b0*/  LOP3.LUT P4, R56, R26, 0xff, RZ, 0xc0, !PT ;  /* 0x000000ff1a387812 */ /* 0x000fe4000788c0ff */
[----:B------:R-:W-:Y:S02]  /*68c0*/  CS2R R36, SRZ ;  /* 0x0000000000247805 */ /* 0x000fe4000001ff00 */
[----:B------:R-:W-:Y:S02]  /*68d0*/  SEL R2, RZ, 0xffffffff, P3 ;  /* 0xffffffffff027807 */ /* 0x000fe40001800000 */
[----:B------:R-:W-:Y:S02]  /*68e0*/  CS2R R34, SRZ ;  /* 0x0000000000227805 */ /* 0x000fe4000001ff00 */
[----:B------:R-:W-:Y:S02]  /*68f0*/  P2R R69, PR, RZ, 0x20 ;  /* 0x00000020ff457803 */ /* 0x000fe40000000000 */
[----:B------:R-:W-:Y:S02]  /*6900*/  CS2R R32, SRZ ;  /* 0x0000000000207805 */ /* 0x000fe4000001ff00 */
[----:B------:R-:W-:Y:S02]  /*6910*/  @P2 SEL R2, R3, R2, !P4 ;  /* 0x0000000203022207 */ /* 0x000fe40006000000 */
[----:B------:R-:W-:Y:S02]  /*6920*/  @P5 SHF.L.U32 R0, R61, 0x1f, RZ ;  /* 0x0000001f3d005819 */ /* 0x000fe400000006ff */
[----:B------:R-:W-:Y:S02]  /*6930*/  LOP3.LUT R2, R2, 0x1, RZ, 0xc0, !PT ;  /* 0x0000000102027812 */ /* 0x000fe400078ec0ff */
[----:B------:R1:W2:Y:S02]  /*6940*/  @P5 SYNCS.PHASECHK.TRANS64.TRYWAIT P1, [UR44+0x40], R0 ;  /* 0x00004000ff0055a7 */ /* 0x0002a4000802112c */
[----:B------:R-:W-:Y:S04]  /*6950*/  ISETP.NE.U32.AND P2, PT, R2, 0x1, PT ;  /* 0x000000010200780c */ /* 0x000fe80003f45070 */
[----:B------:R-:W-:Y:S02]  /*6960*/  P2R R73, PR, RZ, 0x4 ;  /* 0x00000004ff497803 */ /* 0x000fe40000000000 */
[----:B-1----:R-:W-:Y:S04]  /*6970*/  SHF.L.U32 R0, R60, 0x1f, RZ ;  /* 0x0000001f3c007819 */ /* 0x002fe800000006ff */
[----:B------:R1:W4:Y:S01]  /*6980*/  SYNCS.PHASECHK.TRANS64.TRYWAIT P0, [R70+URZ+0xb0], R0 ;  /* 0x0000b000460075a7 */ /* 0x00032200080011ff */
[----:B--2---:R-:W-:Y:S01]  /*6990*/  @P5 SEL R72, RZ, 0x1, !P1 ;  /* 0x00000001ff485807 */ /* 0x004fe20004800000 */
[----:B-1----:R-:W-:Y:S06]  /*69a0*/  @!P5 BRA `(.L_x_111) ;  /* 0x000000000058d947 */ /* 0x002fec0003800000 */
[----:B------:R-:W-:Y:S01]  /*69b0*/  IMAD.MOV.U32 R46, RZ, RZ, RZ ;  /* 0x000000ffff2e7224 */ /* 0x000fe200078e00ff */
[----:B------:R-:W-:Y:S01]  /*69c0*/  ISETP.NE.AND P1, PT, R72, RZ, PT ;  /* 0x000000ff4800720c */ /* 0x000fe20003f25270 */
[----:B------:R-:W-:Y:S01]  /*69d0*/  BSSY B0, `(.L_x_112) ;  /* 0x000000c000007945 */ /* 0x000fe20003800000 */
[----:B------:R-:W-:Y:S02]  /*69e0*/  CS2R R34, SRZ ;  /* 0x0000000000227805 */ /* 0x000fe4000001ff00 */
[----:B------:R-:W-:Y:S02]  /*69f0*/  CS2R R32, SRZ ;  /* 0x0000000000207805 */ /* 0x000fe4000001ff00 */
[----:B------:R-:W-:Y:S02]  /*6a00*/  CS2R R38, SRZ ;  /* 0x0000000000267805 */ /* 0x000fe4000001ff00 */
[----:B------:R-:W-:Y:S02]  /*6a10*/  CS2R R36, SRZ ;  /* 0x0000000000247805 */ /* 0x000fe4000001ff00 */
[----:B------:R-:W-:Y:S02]  /*6a20*/  CS2R R42, SRZ ;  /* 0x00000000002a7805 */ /* 0x000fe4000001ff00 */
[----:B------:R-:W-:Y:S02]  /*6a30*/  CS2R R40, SRZ ;  /* 0x0000000000287805 */ /* 0x000fe4000001ff00 */
[----:B------:R-:W-:Y:S01]  /*6a40*/  CS2R R44, SRZ ;  /* 0x00000000002c7805 */ /* 0x000fe2000001ff00 */
[----:B------:R-:W-:Y:S06]  /*6a50*/  @P1 BRA `(.L_x_113) ;  /* 0x00000000000c1947 */ /* 0x000fec0003800000 */
[----:B------:R-:W-:Y:S04]  /*6a60*/  SHF.L.U32 R3, R61, 0x1f, RZ ;  /* 0x0000001f3d037819 */ /* 0x000fe800000006ff */
[----:B------:R-:W1:Y:S02]  /*6a70*/  SYNCS.PHASECHK.TRANS64.TRYWAIT P1, [UR44+0x40], R3 ;  /* 0x00004003ff0075a7 */ /* 0x000e64000802112c */
[----:B-1----:R-:W-:Y:S05]  /*6a80*/  @!P1 BRA `(.L_x_114) ;  /* 0x0000002800c89947 */ /* 0x002fea0003800000 */
.L_x_113:
[----:B------:R-:W-:Y:S05]  /*6a90*/  BSYNC B0 ;  /* 0x0000000000007941 */ /* 0x000fea0003800000 */
.L_x_112:
[----:B------:R-:W-:Y:S01]  /*6aa0*/  ISETP.NE.AND P1, PT, R73, RZ, PT ;  /* 0x000000ff4900720c */ /* 0x000fe20003f25270 */
[----:B------:R-:W-:Y:S11]  /*6ab0*/  HFMA2 R71, -RZ, RZ, 0, 5.9604644775390625e-08 ;  /* 0x00000001ff477431 */ /* 0x000ff600000001ff */
[----:B------:R-:W-:Y:S01]  /*6ac0*/  @!UPT UIADD3 URZ, UPT, UPT, URZ, URZ, URZ ;  /* 0x000000fffffff290 */ /* 0x000fe2000fffe0ff */
[----:B------:R2:W1:Y:S04]  /*6ad0*/  @P1 LDS.128 R32, [R64] ;  /* 0x0000000040201984 */ /* 0x0004680000000c00 */
[----:B------:R2:W1:Y:S04]  /*6ae0*/  @P1 LDS.128 R36, [R63+0x10] ;  /* 0x000010003f241984 */ /* 0x0004680000000c00 */
[----:B------:R2:W1:Y:S04]  /*6af0*/  @P1 LDS.128 R40, [R62+0x20] ;  /* 0x000020003e281984 */ /* 0x0004680000000c00 */
[----:B------:R2:W1:Y:S02]  /*6b00*/  @P1 LDS.128 R44, [R58+0x30] ;  /* 0x000030003a2c1984 */ /* 0x0004640000000c00 */
.L_x_111:
[----:B------:R-:W-:Y:S05]  /*6b10*/  BSYNC B1 ;  /* 0x0000000000017941 */ /* 0x000fea0003800000 */
.L_x_110:
[----:B-1----:R-:W-:Y:S04]  /*6b20*/  SHF.R.U32.HI R2, RZ, 0x15, R25 ;  /* 0x00000015ff027819 */ /* 0x002fe80000011619 */
[----:B------:R-:W-:Y:S01]  /*6b30*/  LOP3.LUT P1, RZ, R2, 0x3, R52, 0x48, !PT ;  /* 0x0000000302ff7812 */ /* 0x000fe20007824834 */
[----:B------:R-:W-:Y:S01]  /*6b40*/  @!UPT UIADD3 URZ, UPT, UPT, URZ, URZ, URZ ;  /* 0x000000fffffff290 */ /* 0x000fe2000fffe0ff */
[----:B----4-:R-:W-:Y:S11]  /*6b50*/  @P0 BRA `(.L_x_115) ;  /* 0x0000000000080947 */ /* 0x010ff60003800000 */
[----:B------:R-:W1:Y:S02]  /*6b60*/  SYNCS.PHASECHK.TRANS64.TRYWAIT P0, [R70+URZ+0xb0], R0 ;  /* 0x0000b000460075a7 */ /* 0x000e6400080011ff */
[----:B-1----:R-:W-:Y:S05]  /*6b70*/  @!P0 BRA `(.L_x_116) ;  /* 0x0000002800a48947 */ /* 0x002fea0003800000 */
.L_x_115:
[----:B------:R-:W-:Y:S05]  /*6b80*/  @!P1 BRA `(.L_x_117) ;  /* 0x0000000000409947 */ /* 0x000fea0003800000 */
[----:B------:R-:W4:Y:S01]  /*6b90*/  LDCU.64 UR8, c[0x4][0x70] ;  /* 0x01000e00ff0877ac */ /* 0x000f220008000a00 */
[----:B------:R-:W-:Y:S01]  /*6ba0*/  MOV R3, 0x0 ;  /* 0x0000000000037802 */ /* 0x000fe20000000f00 */
[----:B------:R-:W-:Y:S02]  /*6bb0*/  HFMA2 R12, -RZ, RZ, 0, 5.9604644775390625e-08 ;  /* 0x00000001ff0c7431 */ /* 0x000fe400000001ff */
[----:B------:R-:W-:Y:S02]  /*6bc0*/  IMAD.MOV.U32 R8, RZ, RZ, 0x192 ;  /* 0x00000192ff087424 */ /* 0x000fe400078e00ff */
[----:B------:R-:W-:Y:S01]  /*6bd0*/  IMAD.MOV.U32 R13, RZ, RZ, RZ ;  /* 0x000000ffff0d7224 */ /* 0x000fe200078e00ff */
[----:B------:R-:W5:Y:S01]  /*6be0*/  LDCU.64 UR6, c[0x4][0x78] ;  /* 0x01000f00ff0677ac */ /* 0x000f620008000a00 */
[----:B------:R-:W1:Y:S01]  /*6bf0*/  LDC.64 R2, c[0x4][R3] ;  /* 0x0100000003027b82 */ /* 0x000e620000000a00 */
[----:B------:R-:W2:Y:S01]  /*6c00*/  LDCU.64 UR4, c[0x4][0x10] ;  /* 0x01000200ff0477ac */ /* 0x000ea20008000a00 */
[----:B----4-:R-:W-:Y:S01]  /*6c10*/  MOV R5, UR9 ;  /* 0x0000000900057c02 */ /* 0x010fe20008000f00 */
[----:B------:R-:W-:Y:S01]  /*6c20*/  IMAD.U32 R4, RZ, RZ, UR8 ;  /* 0x00000008ff047e24 */ /* 0x000fe2000f8e00ff */
[----:B-----5:R-:W-:Y:S01]  /*6c30*/  MOV R7, UR7 ;  /* 0x0000000700077c02 */ /* 0x020fe20008000f00 */
[----:B------:R-:W-:Y:S01]  /*6c40*/  IMAD.U32 R6, RZ, RZ, UR6 ;  /* 0x00000006ff067e24 */ /* 0x000fe2000f8e00ff */
[----:B--2---:R-:W-:Y:S01]  /*6c50*/  MOV R11, UR5 ;  /* 0x00000005000b7c02 */ /* 0x004fe20008000f00 */
[----:B------:R-:W-:Y:S02]  /*6c60*/  IMAD.U32 R10, RZ, RZ, UR4 ;  /* 0x00000004ff0a7e24 */ /* 0x000fe4000f8e00ff */
[----:B------:R-:W-:Y:S07]  /*6c70*/  LEPC R20, `(.L_x_117) ;  /* 0x000000001014794e */ /* 0x000fee0000000000 */
[----:B-1-3--:R-:W-:Y:S05]  /*6c80*/  CALL.ABS.NOINC R2 ;  /* 0x0000000002007343 */ /* 0x00afea0003c00000 */
.L_x_117:
[----:B------:R-:W-:Y:S05]  /*6c90*/  WARPSYNC.ALL ;  /* 0x0000000000007948 */ /* 0x000fea0003800000 */
[----:B------:R-:W-:Y:S01]  /*6ca0*/  R2UR UR4, R25 ;  /* 0x00000000190472ca */ /* 0x000fe200000e0000 */
[----:B------:R-:W-:Y:S01]  /*6cb0*/  BSSY.RECONVERGENT B0, `(.L_x_118) ;  /* 0x0000039000007945 */ /* 0x000fe20003800200 */
[----:B------:R-:W-:Y:S11]  /*6cc0*/  ISETP.NE.AND P0, PT, R66, RZ, PT ;  /* 0x000000ff4200720c */ /* 0x000ff60003f05270 */
[----:B------:R-:W1:Y:S02]  /*6cd0*/  LDTM.x16 R4, tmem[UR4] ;  /* 0x00000004000479ee */ /* 0x000e640008240000 */
[C---:B-1-3--:R-:W-:Y:S01]  /*6ce0*/  FMUL R0, R24.reuse, R4 ;  /* 0x0000000418007220 */ /* 0x04afe20000400000 */
[C---:B------:R-:W-:Y:S01]  /*6cf0*/  FMUL R2, R24.reuse, R5 ;  /* 0x0000000518027220 */ /* 0x040fe20000400000 */
[C---:B------:R-:W-:Y:S01]  /*6d00*/  FMUL R3, R24.reuse, R6 ;  /* 0x0000000618037220 */ /* 0x040fe20000400000 */
[C---:B------:R-:W-:Y:S01]  /*6d10*/  FMUL R7, R24.reuse, R7 ;  /* 0x0000000718077220 */ /* 0x040fe20000400000 */
[C---:B------:R-:W-:Y:S01]  /*6d20*/  FFMA R28, R27.reuse, R32, R0 ;  /* 0x000000201b1c7223 */ /* 0x040fe20000000000 */
        /* <DEDUP_REMOVED lines=10> */
[----:B------:R1:W-:Y:S01]  /*6dd0*/  STS.128 [R64], R28 ;  /* 0x0000001c40007388 */ /* 0x0003e20000000c00 */
        /* <DEDUP_REMOVED lines=8> */
[----:B------:R1:W-:Y:S01]  /*6e60*/  STS.128 [R63+0x10], R4 ;  /* 0x000010043f007388 */ /* 0x0003e20000000c00 */
[C---:B------:R-:W-:Y:S01]  /*6e70*/  FMUL R13, R24.reuse, R17 ;  /* 0x00000011180d7220 */ /* 0x040fe20000400000 */
[C---:B------:R-:W-:Y:S01]  /*6e80*/  FFMA R10, R27.reuse, R42, R10 ;  /* 0x0000002a1b0a7223 */ /* 0x040fe2000000000a */
[C---:B------:R-:W-:Y:S01]  /*6e90*/  FMUL R14, R24.reuse, R18 ;  /* 0x00000012180e7220 */ /* 0x040fe20000400000 */
[C---:B------:R-:W-:Y:S01]  /*6ea0*/  FFMA R11, R27.reuse, R43, R15 ;  /* 0x0000002b1b0b7223 */ /* 0x040fe2000000000f */
[----:B------:R-:W-:Y:S01]  /*6eb0*/  FMUL R19, R24, R19 ;  /* 0x0000001318137220 */ /* 0x000fe20000400000 */
[C---:B------:R-:W-:Y:S01]  /*6ec0*/  FFMA R12, R27.reuse, R44, R12 ;  /* 0x0000002c1b0c7223 */ /* 0x040fe2000000000c */
[C---:B------:R-:W-:Y:S01]  /*6ed0*/  FFMA R13, R27.reuse, R45, R13 ;  /* 0x0000002d1b0d7223 */ /* 0x040fe2000000000d */
[C---:B------:R-:W-:Y:S01]  /*6ee0*/  FFMA R14, R27.reuse, R46, R14 ;  /* 0x0000002e1b0e7223 */ /* 0x040fe2000000000e */
[----:B------:R1:W-:Y:S01]  /*6ef0*/  STS.128 [R62+0x20], R8 ;  /* 0x000020083e007388 */ /* 0x0003e20000000c00 */
[----:B------:R-:W-:Y:S05]  /*6f00*/  FFMA R15, R27, R47, R19 ;  /* 0x0000002f1b0f7223 */ /* 0x000fea0000000013 */
[----:B------:R1:W-:Y:S01]  /*6f10*/  STS.128 [R58+0x30], R12 ;  /* 0x0000300c3a007388 */ /* 0x0003e20000000c00 */
[----:B------:R-:W-:Y:S01]  /*6f20*/  @!PT LDS RZ, [RZ] ;  /* 0x00000000fffff984 */ /* 0x000fe20000000800 */
[----:B------:R-:W-:Y:S01]  /*6f30*/  @!PT LDS RZ, [RZ] ;  /* 0x00000000fffff984 */ /* 0x000fe20000000800 */
[----:B------:R-:W-:Y:S01]  /*6f40*/  @!PT LDS RZ, [RZ] ;  /* 0x00000000fffff984 */ /* 0x000fe20000000800 */
[----:B------:R-:W-:Y:S01]  /*6f50*/  @!PT LDS RZ, [RZ] ;  /* 0x00000000fffff984 */ /* 0x000fe20000000800 */
[----:B------:R3:W-:Y:S06]  /*6f60*/  MEMBAR.ALL.CTA ;  /* 0x0000000000007992 */ /* 0x0007ec0000008000 */
[----:B---3--:R-:W3:Y:S02]  /*6f70*/  FENCE.VIEW.ASYNC.S ;  /* 0x00000000000073c6 */ /* 0x008ee40000000000 */
[----:B---3--:R-:W-:Y:S06]  /*6f80*/  BAR.SYNC.DEFER_BLOCKING 0x1, 0x80 ;  /* 0x0042000000007b1d */ /* 0x008fec0000010000 */
[----:B------:R-:W-:Y:S05]  /*6f90*/  @P0 BRA `(.L_x_119) ;  /* 0x0000000000280947 */ /* 0x000fea0003800000 */
[----:B------:R-:W3:Y:S01]  /*6fa0*/  LDCU.64 UR6, c[0x0][0x348] ;  /* 0x00006900ff0677ac */ /* 0x000ee20008000a00 */
[----:B------:R-:W-:Y:S01]  /*6fb0*/  UIADD3 UR4, UPT, UPT, UR44, 0x200, URZ ;  /* 0x000002002c047890 */ /* 0x000fe2000fffe0ff */
[----:B------:R-:W-:Y:S05]  /*6fc0*/  UMOV UR51, UR36 ;  /* 0x0000002400337c82 */ /* 0x000fea0008000000 */
[----:B------:R-:W-:Y:S04]  /*6fd0*/  MOV R55, UR4 ;  /* 0x0000000400377c02 */ /* 0x000fe80008000f00 */
[----:B------:R-:W-:Y:S01]  /*6fe0*/  R2UR UR48, R55 ;  /* 0x00000000373072ca */ /* 0x000fe200000e0000 */
[----:B---3--:R-:W-:Y:S04]  /*6ff0*/  UIADD3 UR4, UP0, UPT, UR6, 0x680, URZ ;  /* 0x0000068006047890 */ /* 0x008fe8000ff1e0ff */
[----:B------:R-:W-:Y:S09]  /*7000*/  UIADD3.X UR5, UPT, UPT, URZ, UR7, URZ, UP0, !UPT ;  /* 0x00000007ff057290 */ /* 0x000ff200087fe4ff */
[----:B------:R3:W-:Y:S01]  /*7010*/  UTMASTG.3D [UR48], [UR4] ;  /* 0x00000030040073b5 */ /* 0x0007e20008010000 */
[----:B------:R0:W-:Y:S01]  /*7020*/  UTMACMDFLUSH ;  /* 0x00000000000079b7 */ /* 0x0001e20000000000 */
[----:B---3--:R-:W-:Y:S04]  /*7030*/  DEPBAR.LE SB0, 0x1 ;  /* 0x000080400000791a */ /* 0x008fe80000000000 */
.L_x_119:
[----:B------:R-:W-:Y:S05]  /*7040*/  BSYNC.RECONVERGENT B0 ;  /* 0x0000000000007941 */ /* 0x000fea0003800200 */
.L_x_118:
[----:B------:R-:W-:Y:S01]  /*7050*/  BAR.SYNC.DEFER_BLOCKING 0x1, 0x80 ;  /* 0x0042000000007b1d */ /* 0x000fe20000010000 */
[----:B------:R-:W-:Y:S01]  /*7060*/  ISETP.NE.AND P1, PT, R69, RZ, PT ;  /* 0x000000ff4500720c */ /* 0x000fe20003f25270 */
[----:B------:R-:W-:Y:S01]  /*7070*/  UISETP.NE.AND UP0, UPT, UR52, URZ, UPT ;  /* 0x000000ff3400728c */ /* 0x000fe2000bf05270 */
[----:B------:R-:W-:Y:S11]  /*7080*/  LEA R2, R71, UR44, 0x3 ;  /* 0x0000002c47027c11 */ /* 0x000ff6000f8e18ff */
[----:B------:R-:W-:Y:S01]  /*7090*/  @P1 SHF.L.U32 R3, R61, 0x1f, RZ ;  /* 0x0000001f3d031819 */ /* 0x000fe200000006ff */
[----:B------:R-:W-:Y:S06]  /*70a0*/  BRA.U !UP0, `(.L_x_120) ;  /* 0x0000000108247547 */ /* 0x000fec000b800000 */
[----:B-1----:R-:W-:Y:S01]  /*70b0*/  IMAD.U32 R4, RZ, RZ, UR46 ;  /* 0x0000002eff047e24 */ /* 0x002fe2000f8e00ff */
[----:B------:R-:W-:Y:S01]  /*70c0*/  MOV R0, UR47 ;  /* 0x0000002f00007c02 */ /* 0x000fe20008000f00 */
[----:B------:R-:W-:Y:S03]  /*70d0*/  UIADD3 UR4, UPT, UPT, UR46, 0x1, URZ ;  /* 0x000000012e047890 */ /* 0x000fe6000fffe0ff */
[----:B------:R-:W-:Y:S01]  /*70e0*/  @P1 LEA R4, R4, UR44, 0x3 ;  /* 0x0000002c04041c11 */ /* 0x000fe2000f8e18ff */
[----:B------:R-:W-:Y:S04]  /*70f0*/  UISETP.NE.AND UP0, UPT, UR4, 0x4, UPT ;  /* 0x000000040400788c */ /* 0x000fe8000bf05270 */
[----:B------:R-:W-:Y:S01]  /*7100*/  @P1 VIADD R4, R4, 0x60 ;  /* 0x0000006004041836 */ /* 0x000fe20000000000 */
[----:B------:R-:W-:Y:S04]  /*7110*/  USEL UR46, UR4, URZ, UP0 ;  /* 0x000000ff042e7287 */ /* 0x000fe80008000000 */
[----:B------:R-:W-:Y:S04]  /*7120*/  @P1 PRMT R0, R0, 0x654, R4 ;  /* 0x0000065400001816 */ /* 0x000fe80000000004 */
[----:B------:R3:W-:Y:S04]  /*7130*/  @P1 SYNCS.ARRIVE.TRANS64.RED.A1T0 RZ, [R0+URZ], RZ ;  /* 0x000000ff00ff19a7 */ /* 0x0007e800081004ff */
.L_x_120:
[----:B------:R-:W4:Y:S01]  /*7140*/  @P1 SYNCS.PHASECHK.TRANS64.TRYWAIT P0, [R2+URZ+0x40], R3 ;  /* 0x00004003020015a7 */ /* 0x000f2200080011ff */
[----:B------:R-:W-:Y:S01]  /*7150*/  BSSY B1, `(.L_x_121) ;  /* 0x0000016000017945 */ /* 0x000fe20003800000 */
[----:B----4-:R-:W-:Y:S03]  /*7160*/  @P1 SEL R72, RZ, 0x1, !P0 ;  /* 0x00000001ff481807 */ /* 0x010fe60004000000 */
[----:B------:R-:W-:Y:S05]  /*7170*/  @!P1 BRA `(.L_x_122) ;  /* 0x00000000004c9947 */ /* 0x000fea0003800000 */
[----:B------:R-:W-:Y:S01]  /*7180*/  ISETP.NE.AND P0, PT, R72, RZ, PT ;  /* 0x000000ff4800720c */ /* 0x000fe20003f05270 */
[----:B------:R-:W-:Y:S01]  /*7190*/  BSSY B0, `(.L_x_123) ;  /* 0x000000b000007945 */ /* 0x000fe20003800000 */
[----:B------:R-:W-:Y:S11]  /*71a0*/  ISETP.NE.AND P1, PT, R73, RZ, PT ;  /* 0x000000ff4900720c */ /* 0x000ff60003f25270 */
[----:B------:R-:W-:Y:S02]  /*71b0*/  @!UPT UIADD3 URZ, UPT, UPT, URZ, URZ, URZ ;  /* 0x000000fffffff290 */ /* 0x000fe4000fffe0ff */
[C---:B-1----:R-:W-:Y:S01]  /*71c0*/  @P1 IMAD R6, R71.reuse, 0x2000, R64 ;  /* 0x0000200047061824 */ /* 0x042fe200078e0240 */
[C---:B------:R-:W-:Y:S01]  /*71d0*/  @P1 LEA R4, R71.reuse, R62, 0xd ;  /* 0x0000003e47041211 */ /* 0x040fe200078e68ff */
[C---:B------:R-:W-:Y:S02]  /*71e0*/  @P1 IMAD R5, R71.reuse, 0x2000, R63 ;  /* 0x0000200047051824 */ /* 0x040fe400078e023f */
[----:B------:R-:W-:Y:S01]  /*71f0*/  @P1 IMAD R3, R71, 0x2000, R58 ;  /* 0x0000200047031824 */ /* 0x000fe200078e023a */
[----:B------:R-:W-:Y:S06]  /*7200*/  @P0 BRA `(.L_x_124) ;  /* 0x00000000000c0947 */ /* 0x000fec0003800000 */
[----:B---3--:R-:W-:Y:S04]  /*7210*/  SHF.L.U32 R0, R61, 0x1f, RZ ;  /* 0x0000001f3d007819 */ /* 0x008fe800000006ff */
[----:B------:R-:W1:Y:S02]  /*7220*/  SYNCS.PHASECHK.TRANS64.TRYWAIT P0, [R2+URZ+0x40], R0 ;  /* 0x00004000020075a7 */ /* 0x000e6400080011ff */
[----:B-1----:R-:W-:Y:S05]  /*7230*/  @!P0 BRA `(.L_x_125) ;  /* 0x0000002400088947 */ /* 0x002fea0003800000 */
.L_x_124:
[----:B------:R-:W-:Y:S05]  /*7240*/  BSYNC B0 ;  /* 0x0000000000007941 */ /* 0x000fea0003800000 */
.L_x_123:
[----:B------:R-:W-:Y:S02]  /*7250*/  ISETP.NE.AND P0, PT, R73, RZ, PT ;  /* 0x000000ff4900720c */ /* 0x000fe40003f05270 */
[----:B------:R-:W-:Y:S11]  /*7260*/  IADD3 R71, PT, PT, R71, 0x1, RZ ;  /* 0x0000000147477810 */ /* 0x000ff60007ffe0ff */
[----:B------:R4:W1:Y:S04]  /*7270*/  @P0 LDS.128 R32, [R6] ;  /* 0x0000000006200984 */ /* 0x0008680000000c00 */
[----:B------:R4:W1:Y:S04]  /*7280*/  @P0 LDS.128 R36, [R5+0x10] ;  /* 0x0000100005240984 */ /* 0x0008680000000c00 */
[----:B------:R4:W1:Y:S04]  /*7290*/  @P0 LDS.128 R40, [R4+0x20] ;  /* 0x0000200004280984 */ /* 0x0008680000000c00 */
[----:B------:R4:W1:Y:S02]  /*72a0*/  @P0 LDS.128 R44, [R3+0x30] ;  /* 0x00003000032c0984 */ /* 0x0008640000000c00 */
.L_x_122:
[----:B------:R-:W-:Y:S05]  /*72b0*/  BSYNC B1 ;  /* 0x0000000000017941 */ /* 0x000fea0003800000 */
.L_x_121:
[----:B-1-3--:R-:W-:Y:S05]  /*72c0*/  VIADD R0, R25, 0x10 ;  /* 0x0000001019007836 */ /* 0x00afea0000000000 */
[----:B------:R-:W-:Y:S04]  /*72d0*/  SHF.R.U32.HI R0, RZ, 0x15, R0 ;  /* 0x00000015ff007819 */ /* 0x000fe80000011600 */
[----:B------:R-:W-:Y:S11]  /*72e0*/  LOP3.LUT P0, RZ, R0, 0x3, R52, 0x48, !PT ;  /* 0x0000000300ff7812 */ /* 0x000ff60007804834 */
[----:B------:R-:W-:Y:S02]  /*72f0*/  @!UPT UIADD3 URZ, UPT, UPT, URZ, URZ, URZ ;  /* 0x000000fffffff290 */ /* 0x000fe4000fffe0ff */
[----:B------:R-:W-:Y:S05]  /*7300*/  @!P0 BRA `(.L_x_126) ;  /* 0x0000000000408947 */ /* 0x000fea0003800000 */
[----:B------:R-:W1:Y:S01]  /*7310*/  LDCU.64 UR8, c[0x4][0x70] ;  /* 0x01000e00ff0877ac */ /* 0x000e620008000a00 */
[----:B----4-:R-:W-:Y:S01]  /*7320*/  MOV R3, 0x0 ;  /* 0x0000000000037802 */ /* 0x010fe20000000f00 */
[----:B------:R-:W-:Y:S02]  /*7330*/  HFMA2 R12, -RZ, RZ, 0, 5.9604644775390625e-08 ;  /* 0x00000001ff0c7431 */ /* 0x000fe400000001ff */
[----:B------:R-:W-:Y:S02]  /*7340*/  IMAD.MOV.U32 R8, RZ, RZ, 0x192 ;  /* 0x00000192ff087424 */ /* 0x000fe400078e00ff */
[----:B------:R-:W-:Y:S01]  /*7350*/  IMAD.MOV.U32 R13, RZ, RZ, RZ ;  /* 0x000000ffff0d7224 */ /* 0x000fe200078e00ff */
[----:B------:R-:W3:Y:S01]  /*7360*/  LDCU.64 UR6, c[0x4][0x78] ;  /* 0x01000f00ff0677ac */ /* 0x000ee20008000a00 */
[----:B------:R-:W4:Y:S01]  /*7370*/  LDC.64 R2, c[0x4][R3] ;  /* 0x0100000003027b82 */ /* 0x000f220000000a00 */
[----:B------:R-:W5:Y:S01]  /*7380*/  LDCU.64 UR4, c[0x4][0x10] ;  /* 0x01000200ff0477ac */ /* 0x000f620008000a00 */
[----:B-1----:R-:W-:Y:S01]  /*7390*/  MOV R5, UR9 ;  /* 0x0000000900057c02 */ /* 0x002fe20008000f00 */
[----:B------:R-:W-:Y:S01]  /*73a0*/  IMAD.U32 R4, RZ, RZ, UR8 ;  /* 0x00000008ff047e24 */ /* 0x000fe2000f8e00ff */
[----:B---3--:R-:W-:Y:S01]  /*73b0*/  MOV R7, UR7 ;  /* 0x0000000700077c02 */ /* 0x008fe20008000f00 */
[----:B------:R-:W-:Y:S01]  /*73c0*/  IMAD.U32 R6, RZ, RZ, UR6 ;  /* 0x00000006ff067e24 */ /* 0x000fe2000f8e00ff */
[----:B-----5:R-:W-:Y:S01]  /*73d0*/  MOV R11, UR5 ;  /* 0x00000005000b7c02 */ /* 0x020fe20008000f00 */
[----:B------:R-:W-:Y:S02]  /*73e0*/  IMAD.U32 R10, RZ, RZ, UR4 ;  /* 0x00000004ff0a7e24 */ /* 0x000fe4000f8e00ff */
[----:B------:R-:W-:Y:S07]  /*73f0*/  LEPC R20, `(.L_x_126) ;  /* 0x000000001014794e */ /* 0x000fee0000000000 */
[----:B--2-4-:R-:W-:Y:S05]  /*7400*/  CALL.ABS.NOINC R2 ;  /* 0x0000000002007343 */ /* 0x014fea0003c00000 */
.L_x_126:
[----:B------:R-:W-:Y:S05]  /*7410*/  WARPSYNC.ALL ;  /* 0x0000000000007948 */ /* 0x000fea0003800000 */
[----:B------:R-:W-:Y:S01]  /*7420*/  R2UR UR4, R25 ;  /* 0x00000000190472ca */ /* 0x000fe200000e0000 */
[----:B------:R-:W-:Y:S01]  /*7430*/  BSSY.RECONVERGENT B0, `(.L_x_127) ;  /* 0x0000041000007945 */ /* 0x000fe20003800200 */
[----:B------:R-:W-:Y:S02]  /*7440*/  ISETP.NE.AND P6, PT, R69, RZ, PT ;  /* 0x000000ff4500720c */ /* 0x000fe40003fc5270 */
[----:B------:R-:W-:Y:S02]  /*7450*/  ISETP.NE.AND P0, PT, R66, RZ, PT ;  /* 0x000000ff4200720c */ /* 0x000fe40003f05270 */
[----:B------:R-:W-:Y:S07]  /*7460*/  MOV R20, UR46 ;  /* 0x0000002e00147c02 */ /* 0x000fee0008000f00 */
[----:B----4-:R-:W1:Y:S02]  /*7470*/  LDTM.x16 R4, tmem[UR4+0x10] ;  /* 0x00001004000479ee */ /* 0x010e640008240000 */
[----:B------:R-:W-:Y:S01]  /*7480*/  @P6 LEA R20, R20, UR44, 0x3 ;  /* 0x0000002c14146c11 */ /* 0x000fe2000f8e18ff */
[C---:B-1----:R-:W-:Y:S01]  /*7490*/  FMUL R0, R24.reuse, R4 ;  /* 0x0000000418007220 */ /* 0x042fe20000400000 */
        /* <DEDUP_REMOVED lines=33> */
[----:B------:R-:W-:Y:S01]  /*76b0*/  FFMA R15, R27, R47, R19 ;  /* 0x0000002f1b0f7223 */ /* 0x000fe20000000013 */
[----:B------:R-:W-:Y:S02]  /*76c0*/  MOV R16, UR47 ;  /* 0x0000002f00107c02 */ /* 0x000fe40008000f00 */
[----:B------:R-:W-:Y:S02]  /*76d0*/  @P6 IADD3 R17, PT, PT, R20, 0x60, RZ ;  /* 0x0000006014116810 */ /* 0x000fe40007ffe0ff */
[----:B------:R1:W-:Y:S01]  /*76e0*/  STS.128 [R58+0x2030], R12 ;  /* 0x0020300c3a007388 */ /* 0x0003e20000000c00 */
[----:B------:R-:W-:Y:S02]  /*76f0*/  LEA R0, R71, UR44, 0x3 ;  /* 0x0000002c47007c11 */ /* 0x000fe4000f8e18ff */
[----:B------:R-:W-:Y:S01]  /*7700*/  @P6 PRMT R16, R16, 0x654, R17 ;  /* 0x0000065410106816 */ /* 0x000fe20000000011 */
[----:B------:R-:W-:Y:S01]  /*7710*/  @!PT LDS RZ, [RZ] ;  /* 0x00000000fffff984 */ /* 0x000fe20000000800 */
[----:B------:R-:W-:Y:S01]  /*7720*/  @!PT LDS RZ, [RZ] ;  /* 0x00000000fffff984 */ /* 0x000fe20000000800 */
[----:B------:R-:W-:Y:S01]  /*7730*/  @!PT LDS RZ, [RZ] ;  /* 0x00000000fffff984 */ /* 0x000fe20000000800 */
[----:B------:R-:W-:Y:S01]  /*7740*/  @!PT LDS RZ, [RZ] ;  /* 0x00000000fffff984 */ /* 0x000fe20000000800 */
[----:B------:R3:W-:Y:S06]  /*7750*/  MEMBAR.ALL.CTA ;  /* 0x0000000000007992 */ /* 0x0007ec0000008000 */
[----:B---3--:R-:W3:Y:S01]  /*7760*/  FENCE.VIEW.ASYNC.S ;  /* 0x00000000000073c6 */ /* 0x008ee20000000000 */
[----:B------:R-:W-:Y:S01]  /*7770*/  @P6 SHF.L.U32 R2, R61, 0x1f, RZ ;  /* 0x0000001f3d026819 */ /* 0x000fe200000006ff */
[----:B---3--:R-:W-:Y:S06]  /*7780*/  BAR.SYNC.DEFER_BLOCKING 0x1, 0x80 ;  /* 0x0042000000007b1d */ /* 0x008fec0000010000 */
[----:B------:R-:W-:Y:S05]  /*7790*/  @P0 BRA `(.L_x_128) ;  /* 0x0000000000280947 */ /* 0x000fea0003800000 */
[----:B------:R-:W3:Y:S01]  /*77a0*/  LDCU.64 UR6, c[0x0][0x348] ;  /* 0x00006900ff0677ac */ /* 0x000ee20008000a00 */
[----:B------:R-:W-:Y:S02]  /*77b0*/  UIADD3 UR9, UPT, UPT, UR49, 0x10, URZ ;  /* 0x0000001031097890 */ /* 0x000fe4000fffe0ff */
[----:B------:R-:W-:Y:S01]  /*77c0*/  UIADD3 UR8, UPT, UPT, UR44, 0x2200, URZ ;  /* 0x000022002c087890 */ /* 0x000fe2000fffe0ff */
[----:B------:R-:W-:Y:S01]  /*77d0*/  UMOV UR10, UR50 ;  /* 0x00000032000a7c82 */ /* 0x000fe20008000000 */
[----:B------:R-:W-:Y:S01]  /*77e0*/  UMOV UR11, UR36 ;  /* 0x00000024000b7c82 */ /* 0x000fe20008000000 */
[----:B---3--:R-:W-:Y:S04]  /*77f0*/  UIADD3 UR4, UP0, UPT, UR6, 0x680, URZ ;  /* 0x0000068006047890 */ /* 0x008fe8000ff1e0ff */
[----:B------:R-:W-:Y:S09]  /*7800*/  UIADD3.X UR5, UPT, UPT, URZ, UR7, URZ, UP0, !UPT ;  /* 0x00000007ff057290 */ /* 0x000ff200087fe4ff */
[----:B------:R3:W-:Y:S01]  /*7810*/  UTMASTG.3D [UR8], [UR4] ;  /* 0x00000008040073b5 */ /* 0x0007e20008010000 */
[----:B------:R0:W-:Y:S01]  /*7820*/  UTMACMDFLUSH ;  /* 0x00000000000079b7 */ /* 0x0001e20000000000 */
[----:B---3--:R-:W-:Y:S04]  /*7830*/  DEPBAR.LE SB0, 0x1 ;  /* 0x000080400000791a */ /* 0x008fe80000000000 */
.L_x_128:
[----:B------:R-:W-:Y:S05]  /*7840*/  BSYNC.RECONVERGENT B0 ;  /* 0x0000000000007941 */ /* 0x000fea0003800200 */
.L_x_127:
[----:B------:R-:W-:Y:S01]  /*7850*/  BAR.SYNC.DEFER_BLOCKING 0x1, 0x80 ;  /* 0x0042000000007b1d */ /* 0x000fe20000010000 */
[----:B------:R-:W-:Y:S04]  /*7860*/  UIADD3 UR4, UPT, UPT, UR46, 0x1, URZ ;  /* 0x000000012e047890 */ /* 0x000fe8000fffe0ff */
[----:B------:R-:W-:Y:S04]  /*7870*/  UISETP.NE.AND UP0, UPT, UR4, 0x4, UPT ;  /* 0x000000040400788c */ /* 0x000fe8000bf05270 */
[----:B------:R-:W-:Y:S01]  /*7880*/  USEL UR45, UR4, URZ, UP0 ;  /* 0x000000ff042d7287 */ /* 0x000fe20008000000 */
[----:B------:R3:W-:Y:S01]  /*7890*/  @P6 SYNCS.ARRIVE.TRANS64.RED.A1T0 RZ, [R16+URZ], RZ ;  /* 0x000000ff10ff69a7 */ /* 0x0007e200081004ff */
[----:B------:R-:W-:Y:S01]  /*78a0*/  BSSY B1, `(.L_x_129) ;  /* 0x0000017000017945 */ /* 0x000fe20003800000 */
[----:B------:R-:W4:Y:S02]  /*78b0*/  @P6 SYNCS.PHASECHK.TRANS64.TRYWAIT P0, [R0+URZ+0x40], R2 ;  /* 0x00004002000065a7 */ /* 0x000f2400080011ff */
[----:B----4-:R-:W-:Y:S01]  /*78c0*/  @P6 SEL R72, RZ, 0x1, !P0 ;  /* 0x00000001ff486807 */ /* 0x010fe20004000000 */
[----:B---3--:R-:W-:Y:S06]  /*78d0*/  @!P6 BRA `(.L_x_130) ;  /* 0x00000000004ce947 */ /* 0x008fec0003800000 */
        /* <DEDUP_REMOVED lines=9> */
[----:B------:R-:W-:Y:S04]  /*7970*/  SHF.L.U32 R6, R61, 0x1f, RZ ;  /* 0x0000001f3d067819 */ /* 0x000fe800000006ff */
[----:B------:R-:W1:Y:S02]  /*7980*/  SYNCS.PHASECHK.TRANS64.TRYWAIT P0, [R0+URZ+0x40], R6 ;  /* 0x00004006000075a7 */ /* 0x000e6400080011ff */
[----:B-1----:R-:W-:Y:S05]  /*7990*/  @!P0 BRA `(.L_x_133) ;  /* 0x0000001c00448947 */ /* 0x002fea0003800000 */
.L_x_132:
[----:B------:R-:W-:Y:S05]  /*79a0*/  BSYNC B0 ;  /* 0x0000000000007941 */ /* 0x000fea0003800000 */
.L_x_131:
[----:B------:R-:W-:Y:S02]  /*79b0*/  ISETP.NE.AND P0, PT, R73, RZ, PT ;  /* 0x000000ff4900720c */ /* 0x000fe40003f05270 */
[----:B------:R-:W-:Y:S11]  /*79c0*/  IADD3 R71, PT, PT, R71, 0x1, RZ ;  /* 0x0000000147477810 */ /* 0x000ff60007ffe0ff */
[----:B------:R3:W4:Y:S04]  /*79d0*/  @P0 LDS.128 R32, [R5] ;  /* 0x0000000005200984 */ /* 0x0007280000000c00 */
[----:B------:R3:W1:Y:S04]  /*79e0*/  @P0 LDS.128 R36, [R4+0x10] ;  /* 0x0000100004240984 */ /* 0x0006680000000c00 */
[----:B------:R3:W1:Y:S04]  /*79f0*/  @P0 LDS.128 R40, [R3+0x20] ;  /* 0x0000200003280984 */ /* 0x0006680000000c00 */
[----:B------:R3:W1:Y:S02]  /*7a00*/  @P0 LDS.128 R44, [R2+0x30] ;  /* 0x00003000022c0984 */ /* 0x0006640000000c00 */
.L_x_130:
[----:B------:R-:W-:Y:S05]  /*7a10*/  BSYNC B1 ;  /* 0x0000000000017941 */ /* 0x000fea0003800000 */
.L_x_129:
[----:B-1----:R-:W-:Y:S05]  /*7a20*/  VIADD R0, R25, 0x20 ;  /* 0x0000002019007836 */ /* 0x002fea0000000000 */
[----:B------:R-:W-:Y:S04]  /*7a30*/  SHF.R.U32.HI R0, RZ, 0x15, R0 ;  /* 0x00000015ff007819 */ /* 0x000fe80000011600 */
[----:B------:R-:W-:Y:S11]  /*7a40*/  LOP3.LUT P0, RZ, R0, 0x3, R52, 0x48, !PT ;  /* 0x0000000300ff7812 */ /* 0x000ff60007804834 */
[----:B------:R-:W-:Y:S02]  /*7a50*/  @!UPT UIADD3 URZ, UPT, UPT, URZ, URZ, URZ ;  /* 0x000000fffffff290 */ /* 0x000fe4000fffe0ff */
[----:B------:R-:W-:Y:S05]  /*7a60*/  @!P0 BRA `(.L_x_134) ;  /* 0x0000000000408947 */ /* 0x000fea0003800000 */
[----:B------:R-:W1:Y:S01]  /*7a70*/  LDCU.64 UR8, c[0x4][0x70] ;  /* 0x01000e00ff0877ac */ /* 0x000e620008000a00 */
[----:B---3--:R-:W-:Y:S01]  /*7a80*/  MOV R3, 0x0 ;  /* 0x0000000000037802 */ /* 0x008fe20000000f00 */
[----:B------:R-:W-:Y:S02]  /*7a90*/  HFMA2 R12, -RZ, RZ, 0, 5.9604644775390625e-08 ;  /* 0x00000001ff0c7431 */ /* 0x000fe400000001ff */
[----:B------:R-:W-:Y:S02]  /*7aa0*/  IMAD.MOV.U32 R8, RZ, RZ, 0x192 ;  /* 0x00000192ff087424 */ /* 0x000fe400078e00ff */
[----:B------:R-:W-:Y:S01]  /*7ab0*/  IMAD.MOV.U32 R13, RZ, RZ, RZ ;  /* 0x000000ffff0d7224 */ /* 0x000fe200078e00ff */
[----:B------:R-:W3:Y:S01]  /*7ac0*/  LDCU.64 UR6, c[0x4][0x78] ;  /* 0x01000f00ff0677ac */ /* 0x000ee20008000a00 */
[----:B------:R-:W2:Y:S01]  /*7ad0*/  LDC.64 R2, c[0x4][R3] ;  /* 0x0100000003027b82 */ /* 0x000ea20000000a00 */
        /* <DEDUP_REMOVED lines=9> */
.L_x_134:
[----:B------:R-:W-:Y:S05]  /*7b70*/  WARPSYNC.ALL ;  /* 0x0000000000007948 */ /* 0x000fea0003800000 */
[----:B------:R-:W-:Y:S01]  /*7b80*/  R2UR UR4, R25 ;  /* 0x00000000190472ca */ /* 0x000fe200000e0000 */
[----:B------:R-:W-:Y:S01]  /*7b90*/  BSSY.RECONVERGENT B0, `(.L_x_135) ;  /* 0x0000041000007945 */ /* 0x000fe20003800200 */
[----:B------:R-:W-:Y:S02]  /*7ba0*/  ISETP.NE.AND P6, PT, R69, RZ, PT ;  /* 0x000000ff4500720c */ /* 0x000fe40003fc5270 */
[----:B------:R-:W-:Y:S02]  /*7bb0*/  ISETP.NE.AND P0, PT, R66, RZ, PT ;  /* 0x000000ff4200720c */ /* 0x000fe40003f05270 */
[----:B------:R-:W-:Y:S07]  /*7bc0*/  MOV R20, UR45 ;  /* 0x0000002d00147c02 */ /* 0x000fee0008000f00 */
[----:B---3--:R-:W1:Y:S02]  /*7bd0*/  LDTM.x16 R4, tmem[UR4+0x20] ;  /* 0x00002004000479ee */ /* 0x008e640008240000 */
[----:B------:R-:W-:Y:S01]  /*7be0*/  @P6 LEA R20, R20, UR44, 0x3 ;  /* 0x0000002c14146c11 */ /* 0x000fe2000f8e18ff */
[C---:B-1----:R-:W-:Y:S01]  /*7bf0*/  FMUL R0, R24.reuse, R4 ;  /* 0x0000000418007220 */ /* 0x042fe20000400000 */
[C---:B------:R-:W-:Y:S01]  /*7c00*/  FMUL R2, R24.reuse, R5 ;  /* 0x0000000518027220 */ /* 0x040fe20000400000 */
[C---:B------:R-:W-:Y:S01]  /*7c10*/  FMUL R3, R24.reuse, R6 ;  /* 0x0000000618037220 */ /* 0x040fe20000400000 */
[C---:B------:R-:W-:Y:S01]  /*7c20*/  FMUL R7, R24.reuse, R7 ;  /* 0x0000000718077220 */ /* 0x040fe20000400000 */
[C---:B----4-:R-:W-:Y:S01]  /*7c30*/  FFMA R28, R27.reuse, R32, R0 ;  /* 0x000000201b1c7223 */ /* 0x050fe20000000000 */
        /* <DEDUP_REMOVED lines=54> */
.L_x_136:
[----:B------:R-:W-:Y:S05]  /*7fa0*/  BSYNC.RECONVERGENT B0 ;  /* 0x0000000000007941 */ /* 0x000fea0003800200 */
.L_x_135:
        /* <DEDUP_REMOVED lines=21> */
.L_x_140:
[----:B------:R-:W-:Y:S05]  /*8100*/  BSYNC B0 ;  /* 0x0000000000007941 */ /* 0x000fea0003800000 */
.L_x_139:
[----:B------:R-:W-:Y:S11]  /*8110*/  ISETP.NE.AND P0, PT, R73, RZ, PT ;  /* 0x000000ff4900720c */ /* 0x000ff60003f05270 */
[----:B------:R-:W-:Y:S02]  /*8120*/  @!UPT UIADD3 URZ, UPT, UPT, URZ, URZ, URZ ;  /* 0x000000fffffff290 */ /* 0x000fe4000fffe0ff */
[----:B------:R3:W4:Y:S04]  /*8130*/  @P0 LDS.128 R32, [R4] ;  /* 0x0000000004200984 */ /* 0x0007280000000c00 */
[----:B------:R3:W1:Y:S04]  /*8140*/  @P0 LDS.128 R36, [R3+0x10] ;  /* 0x0000100003240984 */ /* 0x0006680000000c00 */
[----:B------:R3:W1:Y:S04]  /*8150*/  @P0 LDS.128 R40, [R2+0x20] ;  /* 0x0000200002280984 */ /* 0x0006680000000c00 */
[----:B------:R3:W1:Y:S02]  /*8160*/  @P0 LDS.128 R44, [R71+0x30] ;  /* 0x00003000472c0984 */ /* 0x0006640000000c00 */
.L_x_138:
[----:B------:R-:W-:Y:S05]  /*8170*/  BSYNC B1 ;  /* 0x0000000000017941 */ /* 0x000fea0003800000 */
.L_x_137:
        /* <DEDUP_REMOVED lines=21> */
.L_x_142:
[----:B------:R-:W-:Y:S01]  /*82d0*/  ISETP.NE.AND P0, PT, R66, RZ, PT ;  /* 0x000000ff4200720c */ /* 0x000fe20003f05270 */
[----:B------:R-:W-:Y:S05]  /*82e0*/  WARPSYNC.ALL ;  /* 0x0000000000007948 */ /* 0x000fea0003800000 */
[----:B------:R-:W-:Y:S01]  /*82f0*/  R2UR UR4, R25 ;  /* 0x00000000190472ca */ /* 0x000fe200000e0000 */
[----:B------:R-:W-:Y:S01]  /*8300*/  BSSY.RECONVERGENT B0, `(.L_x_143) ;  /* 0x000003c000007945 */ /* 0x000fe20003800200 */
[----:B------:R-:W-:Y:S04]  /*8310*/  IADD3 R70, PT, PT, R70, 0xd0, RZ ;  /* 0x000000d046467810 */ /* 0x000fe80007ffe0ff */
[----:B------:R-:W-:Y:S07]  /*8320*/  LOP3.LUT R70, R70, 0xfefffff8, RZ, 0xc0, !PT ;  /* 0xfefffff846467812 */ /* 0x000fee00078ec0ff */
[----:B---3--:R-:W1:Y:S01]  /*8330*/  LDTM.x16 R4, tmem[UR4+0x30] ;  /* 0x00003004000479ee */ /* 0x008e620008240000 */
[----:B------:R-:W-:Y:S01]  /*8340*/  NOP ;  /* 0x0000000000007918 */ /* 0x000fe20000000000 */
[----:B-1----:R1:W-:Y:S01]  /*8350*/  SYNCS.ARRIVE.TRANS64.RED.A1T0 RZ, [R70+URZ], RZ ;  /* 0x000000ff46ff79a7 */ /* 0x0023e200081004ff */
[C---:B------:R-:W-:Y:S01]  /*8360*/  FMUL R0, R24.reuse, R4 ;  /* 0x0000000418007220 */ /* 0x040fe20000400000 */
        /* <DEDUP_REMOVED lines=53> */
.L_x_144:
[----:B------:R-:W-:Y:S05]  /*86c0*/  BSYNC.RECONVERGENT B0 ;  /* 0x0000000000007941 */ /* 0x000fea0003800200 */
.L_x_143:
[----:B------:R-:W-:Y:S01]  /*86d0*/  BAR.SYNC.DEFER_BLOCKING 0x1, 0x80 ;  /* 0x0042000000007b1d */ /* 0x000fe20000010000 */
[----:B------:R-:W-:Y:S01]  /*86e0*/  UISETP.NE.AND UP0, UPT, UR52, -0x4, UPT ;  /* 0xfffffffc3400788c */ /* 0x000fe2000bf05270 */
[----:B------:R-:W-:Y:S08]  /*86f0*/  IADD3 R22, PT, PT, R22, 0x1, RZ ;  /* 0x0000000116167810 */ /* 0x000ff00007ffe0ff */
[----:B------:R-:W-:Y:S05]  /*8700*/  BRA.U !UP0, `(.L_x_145) ;  /* 0x0000000108287547 */ /* 0x000fea000b800000 */
[----:B------:R-:W-:Y:S01]  /*8710*/  ISETP.NE.AND P0, PT, R69, RZ, PT ;  /* 0x000000ff4500720c */ /* 0x000fe20003f05270 */
[----:B------:R-:W-:Y:S01]  /*8720*/  IMAD.U32 R2, RZ, RZ, UR46 ;  /* 0x0000002eff027e24 */ /* 0x000fe2000f8e00ff */
[----:B------:R-:W-:Y:S01]  /*8730*/  UIADD3 UR4, UPT, UPT, UR46, 0x1, URZ ;  /* 0x000000012e047890 */ /* 0x000fe2000fffe0ff */
[----:B------:R-:W-:Y:S03]  /*8740*/  IMAD.U32 R0, RZ, RZ, UR47 ;  /* 0x0000002fff007e24 */ /* 0x000fe6000f8e00ff */
[----:B------:R-:W-:Y:S04]  /*8750*/  UISETP.NE.AND UP0, UPT, UR4, 0x4, UPT ;  /* 0x000000040400788c */ /* 0x000fe8000bf05270 */
[----:B------:R-:W-:Y:S03]  /*8760*/  USEL UR46, UR4, URZ, UP0 ;  /* 0x000000ff042e7287 */ /* 0x000fe60008000000 */
[----:B------:R-:W-:Y:S05]  /*8770*/  @P0 LEA R2, R2, UR44, 0x3 ;  /* 0x0000002c02020c11 */ /* 0x000fea000f8e18ff */
[----:B------:R-:W-:Y:S05]  /*8780*/  @P0 VIADD R2, R2, 0x60 ;  /* 0x0000006002020836 */ /* 0x000fea0000000000 */
[----:B------:R-:W-:Y:S04]  /*8790*/  @P0 PRMT R0, R0, 0x654, R2 ;  /* 0x0000065400000816 */ /* 0x000fe80000000002 */
[----:B------:R3:W-:Y:S03]  /*87a0*/  @P0 SYNCS.ARRIVE.TRANS64.RED.A1T0 RZ, [R0+URZ], RZ ;  /* 0x000000ff00ff09a7 */ /* 0x0007e600081004ff */
.L_x_145:
[----:B------:R-:W-:Y:S01]  /*87b0*/  R2UR UR4, R53 ;  /* 0x00000000350472ca */ /* 0x000fe200000e0000 */
[----:B------:R-:W-:Y:S01]  /*87c0*/  UISETP.NE.AND UP0, UPT, UR62, URZ, UPT ;  /* 0x000000ff3e00728c */ /* 0x000fe2000bf05270 */
[----:B------:R-:W-:Y:S01]  /*87d0*/  ISETP.NE.AND P0, PT, R57, 0x2, PT ;  /* 0x000000023900780c */ /* 0x000fe20003f05270 */
[----:B------:R-:W-:Y:S01]  /*87e0*/  UIADD3 UR24, UPT, UPT, UR38, UR63, URZ ;  /* 0x0000003f26187290 */ /* 0x000fe2000fffe0ff */
[----:B------:R-:W-:Y:S01]  /*87f0*/  ISETP.NE.AND P1, PT, R22, 0x4, PT ;  /* 0x000000041600780c */ /* 0x000fe20003f25270 */
[----:B------:R-:W-:Y:S01]  /*8800*/  UIADD3 UR52, UPT, UPT, UR52, 0x4, URZ ;  /* 0x0000000434347890 */ /* 0x000fe2000fffe0ff */
[----:B------:R-:W-:Y:S01]  /*8810*/  SEL R2, RZ, 0x1, P0 ;  /* 0x00000001ff027807 */ /* 0x000fe20000000000 */
[----:B------:R-:W-:Y:S01]  /*8820*/  UMOV UR36, UR61 ;  /* 0x0000003d00247c82 */ /* 0x000fe20008000000 */
[----:B---3--:R-:W-:Y:S02]  /*8830*/  SEL R0, RZ, 0x1, P1 ;  /* 0x00000001ff007807 */ /* 0x008fe40000800000 */
[----:B------:R-:W-:Y:S02]  /*8840*/  LOP3.LUT R59, R59, R2, RZ, 0x3c, !PT ;  /* 0x000000023b3b7212 */ /* 0x000fe400078e3cff */
[----:B------:R-:W-:Y:S01]  /*8850*/  LOP3.LUT R60, R60, R0, RZ, 0x3c, !PT ;  /* 0x000000003c3c7212 */ /* 0x000fe200078e3cff */
[----:B------:R-:W-:Y:S01]  /*8860*/  UIADD3 UR28, UPT, UPT, UR37, UR4, URZ ;  /* 0x00000004251c7290 */ /* 0x000fe2000fffe0ff */
[----:B------:R-:W-:Y:S02]  /*8870*/  SEL R57, R57, RZ, P0 ;  /* 0x000000ff39397207 */ /* 0x000fe40000000000 */
[----:B------:R-:W-:Y:S01]  /*8880*/  SEL R22, R22, RZ, P1 ;  /* 0x000000ff16167207 */ /* 0x000fe20000800000 */
[----:B------:R-:W-:Y:S08]  /*8890*/  BRA.U UP0, `(.L_x_146) ;  /* 0xffffffd100e07547 */ /* 0x000ff0000b83ffff */
[----:B------:R-:W-:-:S13]  /*88a0*/  R2UR UR4, R54 ;  /* 0x00000000360472ca */ /* 0x000fda00000e0000 */
[----:B------:R-:W-:-:S09]  /*88b0*/  UISETP.NE.AND UP0, UPT, UR4, URZ, UPT ;  /* 0x000000ff0400728c */ /* 0x000fd2000bf05270 */
[----:B------:R-:W-:Y:S05]  /*88c0*/  BRA.U !UP0, `(.L_x_147) ;  /* 0x0000000108487547 */ /* 0x000fea000b800000 */
[----:B------:R-:W3:Y:S02]  /*88d0*/  LDCU.64 UR4, c[0x0][0x890] ;  /* 0x00011200ff0477ac */ /* 0x000ee40008000a00 */
[----:B---3--:R-:W-:-:S04]  /*88e0*/  UISETP.NE.U32.AND UP0, UPT, UR4, URZ, UPT ;  /* 0x000000ff0400728c */ /* 0x008fc8000bf05070 */
[----:B------:R-:W-:-:S09]  /*88f0*/  UISETP.NE.AND.EX UP0, UPT, UR5, URZ, UPT, UP0 ;  /* 0x000000ff0500728c */ /* 0x000fd2000bf05300 */
[----:B------:R-:W-:Y:S05]  /*8900*/  BRA.U UP0, `(.L_x_148) ;  /* 0x00000001000c7547 */ /* 0x000fea000b800000 */
[----:B------:R-:W-:-:S13]  /*8910*/  FSETP.NEU.AND P0, PT, R27, RZ, PT ;  /* 0x000000ff1b00720b */ /* 0x000fda0003f0d000 */
[----:B------:R-:W-:Y:S05]  /*8920*/  @!P0 EXIT ;  /* 0x000000000000894d */ /* 0x000fea0003800000 */
[----:B------:R-:W-:Y:S05]  /*8930*/  BRA `(.L_x_147) ;  /* 0x00000000002c7947 */ /* 0x000fea0003800000 */
.L_x_148:
[----:B------:R-:W-:Y:S01]  /*8940*/  ISETP.NE.AND P0, PT, R56, RZ, PT ;  /* 0x000000ff3800720c */ /* 0x000fe20003f05270 */
[----:B------:R-:W-:-:S12]  /*8950*/  BSSY.RECONVERGENT B0, `(.L_x_147) ;  /* 0x0000009000007945 */ /* 0x000fd80003800200 */
[----:B------:R-:W-:Y:S05]  /*8960*/  @P0 BRA `(.L_x_149) ;  /* 0x0000000000140947 */ /* 0x000fea0003800000 */
[----:B------:R-:W3:Y:S02]  /*8970*/  LDCU.64 UR4, c[0x0][0x888] ;  /* 0x00011100ff0477ac */ /* 0x000ee40008000a00 */
[----:B---3--:R-:W-:-:S04]  /*8980*/  ISETP.NE.U32.AND P0, PT, RZ, UR4, PT ;  /* 0x00000004ff007c0c */ /* 0x008fc8000bf05070 */
[----:B------:R-:W-:-:S13]  /*8990*/  ISETP.NE.AND.EX P0, PT, RZ, UR5, PT, P0 ;  /* 0x00000005ff007c0c */ /* 0x000fda000bf05300 */
[----:B------:R-:W-:Y:S05]  /*89a0*/  @!P0 EXIT ;  /* 0x000000000000894d */ /* 0x000fea0003800000 */
[----:B------:R-:W-:Y:S05]  /*89b0*/  BRA `(.L_x_150) ;  /* 0x0000000000087947 */ /* 0x000fea0003800000 */
.L_x_149:
[----:B------:R-:W-:-:S13]  /*89c0*/  FSETP.NEU.AND P0, PT, R27, RZ, PT ;  /* 0x000000ff1b00720b */ /* 0x000fda0003f0d000 */
[----:B------:R-:W-:Y:S05]  /*89d0*/  @!P0 EXIT ;  /* 0x000000000000894d */ /* 0x000fea0003800000 */
.L_x_150:
[----:B------:R-:W-:Y:S05]  /*89e0*/  BSYNC.RECONVERGENT B0 ;  /* 0x0000000000007941 */ /* 0x000fea0003800200 */
.L_x_147:
[----:B------:R-:W-:Y:S01]  /*89f0*/  ULEA UR4, UR46, UR44, 0x3 ;  /* 0x0000002c2e047291 */ /* 0x000fe2000f8e18ff */
[----:B------:R-:W-:-:S04]  /*8a00*/  DEPBAR.LE SB0, 0x0 ;  /* 0x000080000000791a */ /* 0x000fc80000000000 */
[----:B------:R-:W-:-:S04]  /*8a10*/  UIADD3 UR4, UPT, UPT, UR4, 0x60, URZ ;  /* 0x0000006004047890 */ /* 0x000fc8000fffe0ff */
[----:B------:R-:W-:-:S09]  /*8a20*/  UPRMT UR4, UR47, 0x654, UR4 ;  /* 0x000006542f047896 */ /* 0x000fd20008000004 */
[----:B------:R-:W-:Y:S01]  /*8a30*/  SYNCS.ARRIVE.TRANS64.RED.A1T0 RZ, [UR4], RZ ;  /* 0x000000ffffff79a7 */ /* 0x000fe20008100404 */
[----:B------:R-:W-:Y:S05]  /*8a40*/  EXIT ;  /* 0x000000000000794d */ /* 0x000fea0003800000 */
.L_x_24:
[----:B----4-:R4:W1:Y:S02]  /*8a50*/  SYNCS.PHASECHK.TRANS64.TRYWAIT P0, [R0+URZ+0x100], R2 ;  /* 0x00010002000075a7 */ /* 0x01086400080011ff */
[----:B-1----:R-:W-:Y:S05]  /*8a60*/  @!P0 NANOSLEEP.SYNCS 0x989680 ;  /* 0x009896800000895d */ /* 0x002fea0003900000 */
[----:B------:R-:W1:Y:S02]  /*8a70*/  @!P0 SYNCS.PHASECHK.TRANS64 P0, [R0+URZ+0x100], R2 ;  /* 0x00010002000085a7 */ /* 0x000e6400080010ff */
[----:B-1----:R-:W-:Y:S05]  /*8a80*/  @!P0 BRA `(.L_x_24) ;  /* 0xfffffffc00f08947 */ /* 0x002fea000383ffff */
[----:B------:R-:W-:Y:S05]  /*8a90*/  BRA `(.L_x_151) ;  /* 0xffffff8c00e07947 */ /* 0x000fea000383ffff */
.L_x_27:
[----:B---3--:R-:W-:-:S07]  /*8aa0*/  MOV R0, UR33 ;  /* 0x0000002100007c02 */ /* 0x008fce0008000f00 */
.L_x_152:
[----:B---3--:R3:W4:Y:S02]  /*8ab0*/  SYNCS.PHASECHK.TRANS64.TRYWAIT P0, [R0+URZ+0x20], R3 ;  /* 0x00002003000075a7 */ /* 0x00872400080011ff */
[----:B----4-:R-:W-:Y:S05]  /*8ac0*/  @!P0 NANOSLEEP.SYNCS 0x989680 ;  /* 0x009896800000895d */ /* 0x010fea0003900000 */
[----:B------:R-:W4:Y:S02]  /*8ad0*/  @!P0 SYNCS.PHASECHK.TRANS64 P0, [R0+URZ+0x20], R3 ;  /* 0x00002003000085a7 */ /* 0x000f2400080010ff */
[----:B----4-:R-:W-:Y:S05]  /*8ae0*/  @!P0 BRA `(.L_x_152) ;  /* 0xfffffffc00f08947 */ /* 0x010fea000383ffff */
[----:B------:R-:W-:Y:S05]  /*8af0*/  BRA `(.L_x_26) ;  /* 0xffffff9000387947 */ /* 0x000fea000383ffff */
.L_x_34:
[----:B---3--:R-:W-:-:S07]  /*8b00*/  MOV R0, UR7 ;  /* 0x0000000700007c02 */ /* 0x008fce0008000f00 */
.L_x_153:
[----:B-1----:R1:W2:Y:S02]  /*8b10*/  SYNCS.PHASECHK.TRANS64.TRYWAIT P0, [R0+URZ+0x20], R3 ;  /* 0x00002003000075a7 */ /* 0x0022a400080011ff */
[----:B--2---:R-:W-:Y:S05]  /*8b20*/  @!P0 NANOSLEEP.SYNCS 0x989680 ;  /* 0x009896800000895d */ /* 0x004fea0003900000 */
[----:B------:R-:W2:Y:S02]  /*8b30*/  @!P0 SYNCS.PHASECHK.TRANS64 P0, [R0+URZ+0x20], R3 ;  /* 0x00002003000085a7 */ /* 0x000ea400080010ff */
[----:B--2---:R-:W-:Y:S05]  /*8b40*/  @!P0 BRA `(.L_x_153) ;  /* 0xfffffffc00f08947 */ /* 0x004fea000383ffff */
[----:B------:R-:W-:Y:S05]  /*8b50*/  BRA `(.L_x_33) ;  /* 0xffffff94002c7947 */ /* 0x000fea000383ffff */
.L_x_41:
[----:B-1----:R1:W2:Y:S02]  /*8b60*/  SYNCS.PHASECHK.TRANS64.TRYWAIT P0, [R3+URZ+0x90], R0 ;  /* 0x00009000030075a7 */ /* 0x0022a400080011ff */
[----:B--2---:R-:W-:Y:S05]  /*8b70*/  @!P0 NANOSLEEP.SYNCS 0x989680 ;  /* 0x009896800000895d */ /* 0x004fea0003900000 */
[----:B------:R-:W2:Y:S02]  /*8b80*/  @!P0 SYNCS.PHASECHK.TRANS64 P0, [R3+URZ+0x90], R0 ;  /* 0x00009000030085a7 */ /* 0x000ea400080010ff */
[----:B--2---:R-:W-:Y:S05]  /*8b90*/  @!P0 BRA `(.L_x_41) ;  /* 0xfffffffc00f08947 */ /* 0x004fea000383ffff */
[----:B------:R-:W-:Y:S05]  /*8ba0*/  BRA `(.L_x_154) ;  /* 0xffffff9800147947 */ /* 0x000fea000383ffff */
.L_x_45:
[----:B------:R-:W-:-:S07]  /*8bb0*/  MOV R0, UR4 ;  /* 0x0000000400007c02 */ /* 0x000fce0008000f00 */
.L_x_155:
[----:B-1----:R1:W2:Y:S02]  /*8bc0*/  SYNCS.PHASECHK.TRANS64.TRYWAIT P0, [R0+URZ], R2 ;  /* 0x00000002000075a7 */ /* 0x0022a400080011ff */
[----:B--2---:R-:W-:Y:S05]  /*8bd0*/  @!P0 NANOSLEEP.SYNCS 0x989680 ;  /* 0x009896800000895d */ /* 0x004fea0003900000 */
[----:B------:R-:W2:Y:S02]  /*8be0*/  @!P0 SYNCS.PHASECHK.TRANS64 P0, [R0+URZ], R2 ;  /* 0x00000002000085a7 */ /* 0x000ea400080010ff */
[----:B--2---:R-:W-:Y:S05]  /*8bf0*/  @!P0 BRA `(.L_x_155) ;  /* 0xfffffffc00f08947 */ /* 0x004fea000383ffff */
[----:B------:R-:W-:Y:S05]  /*8c00*/  BRA `(.L_x_156) ;  /* 0xffffff9c00bc7947 */ /* 0x000fea000383ffff */
.L_x_46:
[----:B------:R-:W-:-:S07]  /*8c10*/  MOV R0, UR5 ;  /* 0x0000000500007c02 */ /* 0x000fce0008000f00 */
.L_x_157:
[----:B-1----:R1:W2:Y:S02]  /*8c20*/  SYNCS.PHASECHK.TRANS64.TRYWAIT P0, [R0+URZ], R3 ;  /* 0x00000003000075a7 */ /* 0x0022a400080011ff */
[----:B--2---:R-:W-:Y:S05]  /*8c30*/  @!P0 NANOSLEEP.SYNCS 0x989680 ;  /* 0x009896800000895d */ /* 0x004fea0003900000 */
[----:B------:R-:W2:Y:S02]  /*8c40*/  @!P0 SYNCS.PHASECHK.TRANS64 P0, [R0+URZ], R3 ;  /* 0x00000003000085a7 */ /* 0x000ea400080010ff */
[----:B--2---:R-:W-:Y:S05]  /*8c50*/  @!P0 BRA `(.L_x_157) ;  /* 0xfffffffc00f08947 */ /* 0x004fea000383ffff */
[----:B------:R-:W-:Y:S05]  /*8c60*/  BRA `(.L_x_158) ;  /* 0xffffff9c00c87947 */ /* 0x000fea000383ffff */
.L_x_47:
[----:B------:R-:W-:-:S07]  /*8c70*/  MOV R0, UR5 ;  /* 0x0000000500007c02 */ /* 0x000fce0008000f00 */
.L_x_159:
[----:B-1----:R1:W2:Y:S02]  /*8c80*/  SYNCS.PHASECHK.TRANS64.TRYWAIT P0, [R0+URZ], R3 ;  /* 0x00000003000075a7 */ /* 0x0022a400080011ff */
[----:B--2---:R-:W-:Y:S05]  /*8c90*/  @!P0 NANOSLEEP.SYNCS 0x989680 ;  /* 0x009896800000895d */ /* 0x004fea0003900000 */
[----:B------:R-:W2:Y:S02]  /*8ca0*/  @!P0 SYNCS.PHASECHK.TRANS64 P0, [R0+URZ], R3 ;  /* 0x00000003000085a7 */ /* 0x000ea400080010ff */
[----:B--2---:R-:W-:Y:S05]  /*8cb0*/  @!P0 BRA `(.L_x_159) ;  /* 0xfffffffc00f08947 */ /* 0x004fea000383ffff */
[----:B------:R-:W-:Y:S05]  /*8cc0*/  BRA `(.L_x_160) ;  /* 0xffffff9c00d47947 */ /* 0x000fea000383ffff */
.L_x_50:
[----:B--2---:R2:W3:Y:S02]  /*8cd0*/  SYNCS.PHASECHK.TRANS64.TRYWAIT P0, [R2+URZ+0xf0], R4 ;  /* 0x0000f004020075a7 */ /* 0x0044e400080011ff */
[----:B---3--:R-:W-:Y:S05]  /*8ce0*/  @!P0 NANOSLEEP.SYNCS 0x989680 ;  /* 0x009896800000895d */ /* 0x008fea0003900000 */
[----:B------:R-:W3:Y:S02]  /*8cf0*/  @!P0 SYNCS.PHASECHK.TRANS64 P0, [R2+URZ+0xf0], R4 ;  /* 0x0000f004020085a7 */ /* 0x000ee400080010ff */
[----:B---3--:R-:W-:Y:S05]  /*8d00*/  @!P0 BRA `(.L_x_50) ;  /* 0xfffffffc00f08947 */ /* 0x008fea000383ffff */
[----:B------:R-:W-:Y:S05]  /*8d10*/  BRA `(.L_x_161) ;  /* 0xffffffa000307947 */ /* 0x000fea000383ffff */
.L_x_51:
[----:B------:R-:W-:-:S07]  /*8d20*/  MOV R2, UR4 ;  /* 0x0000000400027c02 */ /* 0x000fce0008000f00 */
.L_x_162:
[----:B--2---:R2:W3:Y:S02]  /*8d30*/  SYNCS.PHASECHK.TRANS64.TRYWAIT P0, [R2+URZ+0xa0], R5 ;  /* 0x0000a005020075a7 */ /* 0x0044e400080011ff */
[----:B---3--:R-:W-:Y:S05]  /*8d40*/  @!P0 NANOSLEEP.SYNCS 0x989680 ;  /* 0x009896800000895d */ /* 0x008fea0003900000 */
[----:B------:R-:W3:Y:S02]  /*8d50*/  @!P0 SYNCS.PHASECHK.TRANS64 P0, [R2+URZ+0xa0], R5 ;  /* 0x0000a005020085a7 */ /* 0x000ee400080010ff */
[----:B---3--:R-:W-:Y:S05]  /*8d60*/  @!P0 BRA `(.L_x_162) ;  /* 0xfffffffc00f08947 */ /* 0x008fea000383ffff */
[----:B------:R-:W-:Y:S05]  /*8d70*/  BRA `(.L_x_163) ;  /* 0xffffffa000407947 */ /* 0x000fea000383ffff */
.L_x_52:
[----:B--2---:R2:W3:Y:S02]  /*8d80*/  SYNCS.PHASECHK.TRANS64.TRYWAIT P1, [R2+URZ+0x90], R4 ;  /* 0x00009004020075a7 */ /* 0x0044e400080211ff */
[----:B---3--:R-:W-:Y:S05]  /*8d90*/  @!P1 NANOSLEEP.SYNCS 0x989680 ;  /* 0x009896800000995d */ /* 0x008fea0003900000 */
[----:B------:R-:W3:Y:S02]  /*8da0*/  @!P1 SYNCS.PHASECHK.TRANS64 P1, [R2+URZ+0x90], R4 ;  /* 0x00009004020095a7 */ /* 0x000ee400080210ff */
[----:B---3--:R-:W-:Y:S05]  /*8db0*/  @!P1 BRA `(.L_x_52) ;  /* 0xfffffffc00f09947 */ /* 0x008fea000383ffff */
[----:B------:R-:W-:Y:S05]  /*8dc0*/  BRA `(.L_x_164) ;  /* 0xffffffa000707947 */ /* 0x000fea000383ffff */
.L_x_55:
[----:B------:R-:W-:-:S07]  /*8dd0*/  MOV R0, UR4 ;  /* 0x0000000400007c02 */ /* 0x000fce0008000f00 */
.L_x_165:
[----:B--2---:R2:W3:Y:S02]  /*8de0*/  SYNCS.PHASECHK.TRANS64.TRYWAIT P0, [R0+URZ+0xa0], R2 ;  /* 0x0000a002000075a7 */ /* 0x0044e400080011ff */
[----:B---3--:R-:W-:Y:S05]  /*8df0*/  @!P0 NANOSLEEP.SYNCS 0x989680 ;  /* 0x009896800000895d */ /* 0x008fea0003900000 */
[----:B------:R-:W3:Y:S02]  /*8e00*/  @!P0 SYNCS.PHASECHK.TRANS64 P0, [R0+URZ+0xa0], R2 ;  /* 0x0000a002000085a7 */ /* 0x000ee400080010ff */
[----:B---3--:R-:W-:Y:S05]  /*8e10*/  @!P0 BRA `(.L_x_165) ;  /* 0xfffffffc00f08947 */ /* 0x008fea000383ffff */
[----:B------:R-:W-:Y:S05]  /*8e20*/  BRA `(.L_x_54) ;  /* 0xffffffa000c47947 */ /* 0x000fea000383ffff */
.L_x_64:
[----:B--2---:R-:W-:-:S04]  /*8e30*/  MOV R5, UR5 ;  /* 0x0000000500057c02 */ /* 0x004fc80008000f00 */
[----:B------:R2:W3:Y:S03]  /*8e40*/  SYNCS.PHASECHK.TRANS64.TRYWAIT P0, [R5+URZ+0x8], R6 ;  /* 0x00000806050075a7 */ /* 0x0004e600080011ff */
[----:B---3--:R-:W-:Y:S05]  /*8e50*/  @!P0 NANOSLEEP.SYNCS 0x989680 ;  /* 0x009896800000895d */ /* 0x008fea0003900000 */
[----:B------:R-:W3:Y:S02]  /*8e60*/  @!P0 SYNCS.PHASECHK.TRANS64 P0, [R5+URZ+0x8], R6 ;  /* 0x00000806050085a7 */ /* 0x000ee400080010ff */
[----:B---3--:R-:W-:Y:S05]  /*8e70*/  @!P0 BRA `(.L_x_64) ;  /* 0xfffffffc00ec8947 */ /* 0x008fea000383ffff */
[----:B------:R-:W-:Y:S05]  /*8e80*/  BRA `(.L_x_63) ;  /* 0xffffffa400787947 */ /* 0x000fea000383ffff */
.L_x_66:
[----:B------:R-:W-:Y:S01]  /*8e90*/  BSSY B0, `(.L_x_166) ;  /* 0x0000006000007945 */ /* 0x000fe20003800000 */
[----:B------:R-:W-:-:S07]  /*8ea0*/  MOV R15, 0xffffffff ;  /* 0xffffffff000f7802 */ /* 0x000fce0000000f00 */
[----:B-12--5:R-:W-:Y:S05]  /*8eb0*/  WARPSYNC.COLLECTIVE R15, `(.L_x_167) ;  /* 0x000000000f0c7348 */ /* 0x026fea0003c00000 */
[----:B------:R-:W-:Y:S02]  /*8ec0*/  ELECT P6, UR79, PT ;  /* 0x00000000004f782f */ /* 0x000fe400038c0000 */
[----:B------:R-:W-:Y:S01]  /*8ed0*/  MOV R14, UR79 ;  /* 0x0000004f000e7c02 */ /* 0x000fe20008000f00 */
[----:B-12--5:R-:W-:Y:S10]  /*8ee0*/  ENDCOLLECTIVE ;  /* 0x000000000000791b */ /* 0x026ff40003800000 */
.L_x_167:
[----:B------:R-:W-:Y:S05]  /*8ef0*/  BSYNC B0 ;  /* 0x0000000000007941 */ /* 0x000fea0003800000 */
.L_x_166:
[----:B------:R-:W-:Y:S01]  /*8f00*/  PLOP3.LUT P0, PT, P6, PT, PT, 0x80, 0x8 ;  /* 0x000000000008781c */ /* 0x000fe2000370f070 */
[----:B------:R-:W-:-:S12]  /*8f10*/  BRA `(.L_x_168) ;  /* 0xffffffa400a47947 */ /* 0x000fd8000383ffff */
.L_x_68:
[----:B--2---:R-:W-:-:S04]  /*8f20*/  MOV R0, UR5 ;  /* 0x0000000500007c02 */ /* 0x004fc80008000f00 */
[----:B------:R2:W3:Y:S03]  /*8f30*/  SYNCS.PHASECHK.TRANS64.TRYWAIT P0, [R0+URZ+0x8], R4 ;  /* 0x00000804000075a7 */ /* 0x0004e600080011ff */
[----:B---3--:R-:W-:Y:S05]  /*8f40*/  @!P0 NANOSLEEP.SYNCS 0x989680 ;  /* 0x009896800000895d */ /* 0x008fea0003900000 */
[----:B------:R-:W3:Y:S02]  /*8f50*/  @!P0 SYNCS.PHASECHK.TRANS64 P0, [R0+URZ+0x8], R4 ;  /* 0x00000804000085a7 */ /* 0x000ee400080010ff */
[----:B---3--:R-:W-:Y:S05]  /*8f60*/  @!P0 BRA `(.L_x_68) ;  /* 0xfffffffc00ec8947 */ /* 0x008fea000383ffff */
[----:B------:R-:W-:Y:S05]  /*8f70*/  BRA `(.L_x_67) ;  /* 0xffffffa400a87947 */ /* 0x000fea000383ffff */
.L_x_69:
[----:B-1----:R1:W2:Y:S02]  /*8f80*/  SYNCS.PHASECHK.TRANS64.TRYWAIT P0, [R0+URZ+0x90], R4 ;  /* 0x00009004000075a7 */ /* 0x0022a400080011ff */
[----:B--2---:R-:W-:Y:S05]  /*8f90*/  @!P0 NANOSLEEP.SYNCS 0x989680 ;  /* 0x009896800000895d */ /* 0x004fea0003900000 */
[----:B------:R-:W2:Y:S02]  /*8fa0*/  @!P0 SYNCS.PHASECHK.TRANS64 P0, [R0+URZ+0x90], R4 ;  /* 0x00009004000085a7 */ /* 0x000ea400080010ff */
[----:B--2---:R-:W-:Y:S05]  /*8fb0*/  @!P0 BRA `(.L_x_69) ;  /* 0xfffffffc00f08947 */ /* 0x004fea000383ffff */
[----:B------:R-:W-:Y:S05]  /*8fc0*/  BRA `(.L_x_169) ;  /* 0xffffffa800b47947 */ /* 0x000fea000383ffff */
.L_x_71:
[----:B------:R-:W-:-:S07]  /*8fd0*/  MOV R0, UR46 ;  /* 0x0000002e00007c02 */ /* 0x000fce0008000f00 */
.L_x_170:
[----:B-1----:R1:W2:Y:S02]  /*8fe0*/  SYNCS.PHASECHK.TRANS64.TRYWAIT P0, [R0+URZ+0xd0], R4 ;  /* 0x0000d004000075a7 */ /* 0x0022a400080011ff */
[----:B--2---:R-:W-:Y:S05]  /*8ff0*/  @!P0 NANOSLEEP.SYNCS 0x989680 ;  /* 0x009896800000895d */ /* 0x004fea0003900000 */
[----:B------:R-:W2:Y:S02]  /*9000*/  @!P0 SYNCS.PHASECHK.TRANS64 P0, [R0+URZ+0xd0], R4 ;  /* 0x0000d004000085a7 */ /* 0x000ea400080010ff */
[----:B--2---:R-:W-:Y:S05]  /*9010*/  @!P0 BRA `(.L_x_170) ;  /* 0xfffffffc00f08947 */ /* 0x004fea000383ffff */
[----:B------:R-:W-:Y:S05]  /*9020*/  BRA `(.L_x_171) ;  /* 0xffffffac00007947 */ /* 0x000fea000383ffff */
.L_x_74:
[----:B------:R-:W-:Y:S07]  /*9030*/  MOV R0, UR7 ;  /* 0x0000000700007c02 */ /* 0x000fee0008000f00 */
.L_x_172:
[----:B-1----:R1:W2:Y:S02]  /*9040*/  SYNCS.PHASECHK.TRANS64.TRYWAIT P0, [R0+URZ], R4 ;  /* 0x00000004000075a7 */ /* 0x0022a400080011ff */
[----:B--2---:R-:W-:Y:S05]  /*9050*/  @!P0 NANOSLEEP.SYNCS 0x989680 ;  /* 0x009896800000895d */ /* 0x004fea0003900000 */
[----:B------:R-:W2:Y:S02]  /*9060*/  @!P0 SYNCS.PHASECHK.TRANS64 P0, [R0+URZ], R4 ;  /* 0x00000004000085a7 */ /* 0x000ea400080010ff */
[----:B--2---:R-:W-:Y:S05]  /*9070*/  @!P0 BRA `(.L_x_172) ;  /* 0xfffffffc00f08947 */ /* 0x004fea000383ffff */
[----:B------:R-:W-:Y:S05]  /*9080*/  BRA `(.L_x_73) ;  /* 0xffffffac00147947 */ /* 0x000fea000383ffff */
.L_x_78:
[----:B-1----:R-:W-:-:S07]  /*9090*/  MOV R0, UR4 ;  /* 0x0000000400007c02 */ /* 0x002fce0008000f00 */
.L_x_173:
[----:B-1----:R1:W2:Y:S02]  /*90a0*/  SYNCS.PHASECHK.TRANS64.TRYWAIT P0, [R0+URZ], R2 ;  /* 0x00000002000075a7 */ /* 0x0022a400080011ff */
[----:B--2---:R-:W-:Y:S05]  /*90b0*/  @!P0 NANOSLEEP.SYNCS 0x989680 ;  /* 0x009896800000895d */ /* 0x004fea0003900000 */
[----:B------:R-:W2:Y:S02]  /*90c0*/  @!P0 SYNCS.PHASECHK.TRANS64 P0, [R0+URZ], R2 ;  /* 0x00000002000085a7 */ /* 0x000ea400080010ff */
[----:B--2---:R-:W-:Y:S05]  /*90d0*/  @!P0 BRA `(.L_x_173) ;  /* 0xfffffffc00f08947 */ /* 0x004fea000383ffff */
[----:B------:R-:W-:Y:S05]  /*90e0*/  BRA `(.L_x_174) ;  /* 0xffffffb000587947 */ /* 0x000fea000383ffff */
.L_x_79:
[----:B------:R-:W-:-:S07]  /*90f0*/  MOV R0, UR5 ;  /* 0x0000000500007c02 */ /* 0x000fce0008000f00 */
.L_x_175:
[----:B-1----:R1:W2:Y:S02]  /*9100*/  SYNCS.PHASECHK.TRANS64.TRYWAIT P0, [R0+URZ], R3 ;  /* 0x00000003000075a7 */ /* 0x0022a400080011ff */
[----:B--2---:R-:W-:Y:S05]  /*9110*/  @!P0 NANOSLEEP.SYNCS 0x989680 ;  /* 0x009896800000895d */ /* 0x004fea0003900000 */
[----:B------:R-:W2:Y:S02]  /*9120*/  @!P0 SYNCS.PHASECHK.TRANS64 P0, [R0+URZ], R3 ;  /* 0x00000003000085a7 */ /* 0x000ea400080010ff */
[----:B--2---:R-:W-:Y:S05]  /*9130*/  @!P0 BRA `(.L_x_175) ;  /* 0xfffffffc00f08947 */ /* 0x004fea000383ffff */
[----:B------:R-:W-:Y:S05]  /*9140*/  BRA `(.L_x_176) ;  /* 0xffffffb000647947 */ /* 0x000fea000383ffff */
.L_x_80:
[----:B------:R-:W-:-:S07]  /*9150*/  MOV R0, UR5 ;  /* 0x0000000500007c02 */ /* 0x000fce0008000f00 */
.L_x_177:
[----:B-1----:R1:W2:Y:S02]  /*9160*/  SYNCS.PHASECHK.TRANS64.TRYWAIT P0, [R0+URZ], R3 ;  /* 0x00000003000075a7 */ /* 0x0022a400080011ff */
[----:B--2---:R-:W-:Y:S05]  /*9170*/  @!P0 NANOSLEEP.SYNCS 0x989680 ;  /* 0x009896800000895d */ /* 0x004fea0003900000 */
[----:B------:R-:W2:Y:S02]  /*9180*/  @!P0 SYNCS.PHASECHK.TRANS64 P0, [R0+URZ], R3 ;  /* 0x00000003000085a7 */ /* 0x000ea400080010ff */
[----:B--2---:R-:W-:Y:S05]  /*9190*/  @!P0 BRA `(.L_x_177) ;  /* 0xfffffffc00f08947 */ /* 0x004fea000383ffff */
[----:B------:R-:W-:Y:S05]  /*91a0*/  BRA `(.L_x_178) ;  /* 0xffffffb000707947 */ /* 0x000fea000383ffff */
.L_x_83:
[----:B------:R-:W-:-:S07]  /*91b0*/  MOV R0, UR41 ;  /* 0x0000002900007c02 */ /* 0x000fce0008000f00 */
.L_x_179:
[----:B-1----:R1:W2:Y:S02]  /*91c0*/  SYNCS.PHASECHK.TRANS64.TRYWAIT P1, [R0+URZ+0x110], R2 ;  /* 0x00011002000075a7 */ /* 0x0022a400080211ff */
[----:B--2---:R-:W-:Y:S05]  /*91d0*/  @!P1 NANOSLEEP.SYNCS 0x989680 ;  /* 0x009896800000995d */ /* 0x004fea0003900000 */
[----:B------:R-:W2:Y:S02]  /*91e0*/  @!P1 SYNCS.PHASECHK.TRANS64 P1, [R0+URZ+0x110], R2 ;  /* 0x00011002000095a7 */ /* 0x000ea400080210ff */
[----:B--2---:R-:W-:Y:S05]  /*91f0*/  @!P1 BRA `(.L_x_179) ;  /* 0xfffffffc00f09947 */ /* 0x004fea000383ffff */
[----:B------:R-:W-:Y:S05]  /*9200*/  BRA `(.L_x_180) ;  /* 0xffffffb000bc7947 */ /* 0x000fea000383ffff */
.L_x_88:
[----:B--2---:R2:W3:Y:S02]  /*9210*/  SYNCS.PHASECHK.TRANS64.TRYWAIT P0, [R8+URZ+0x90], R0 ;  /* 0x00009000080075a7 */ /* 0x0044e400080011ff */
[----:B---3--:R-:W-:Y:S05]  /*9220*/  @!P0 NANOSLEEP.SYNCS 0x989680 ;  /* 0x009896800000895d */ /* 0x008fea0003900000 */
[----:B------:R-:W3:Y:S02]  /*9230*/  @!P0 SYNCS.PHASECHK.TRANS64 P0, [R8+URZ+0x90], R0 ;  /* 0x00009000080085a7 */ /* 0x000ee400080010ff */
[----:B---3--:R-:W-:Y:S05]  /*9240*/  @!P0 BRA `(.L_x_88) ;  /* 0xfffffffc00f08947 */ /* 0x008fea000383ffff */
[----:B------:R-:W-:Y:S05]  /*9250*/  BRA `(.L_x_181) ;  /* 0xffffffb400f47947 */ /* 0x000fea000383ffff */
.L_x_91:
[----:B--2---:R-:W-:Y:S07]  /*9260*/  MOV R0, UR21 ;  /* 0x0000001500007c02 */ /* 0x004fee0008000f00 */
.L_x_182:
[----:B--2---:R2:W3:Y:S02]  /*9270*/  SYNCS.PHASECHK.TRANS64.TRYWAIT P1, [R0+URZ+0x88], R2 ;  /* 0x00008802000075a7 */ /* 0x0044e400080211ff */
[----:B---3--:R-:W-:Y:S05]  /*9280*/  @!P1 NANOSLEEP.SYNCS 0x989680 ;  /* 0x009896800000995d */ /* 0x008fea0003900000 */
[----:B------:R-:W3:Y:S02]  /*9290*/  @!P1 SYNCS.PHASECHK.TRANS64 P1, [R0+URZ+0x88], R2 ;  /* 0x00008802000095a7 */ /* 0x000ee400080210ff */
[----:B---3--:R-:W-:Y:S05]  /*92a0*/  @!P1 BRA `(.L_x_182) ;  /* 0xfffffffc00f09947 */ /* 0x008fea000383ffff */
[----:B------:R-:W-:Y:S05]  /*92b0*/  BRA `(.L_x_90) ;  /* 0xffffffbc00707947 */ /* 0x000fea000383ffff */
.L_x_94:
[----:B--2---:R-:W-:Y:S07]  /*92c0*/  MOV R0, UR21 ;  /* 0x0000001500007c02 */ /* 0x004fee0008000f00 */
.L_x_183:
[----:B--2---:R2:W3:Y:S02]  /*92d0*/  SYNCS.PHASECHK.TRANS64.TRYWAIT P0, [R0+URZ+0x60], R4 ;  /* 0x00006004000075a7 */ /* 0x0044e400080011ff */
[----:B---3--:R-:W-:Y:S05]  /*92e0*/  @!P0 NANOSLEEP.SYNCS 0x989680 ;  /* 0x009896800000895d */ /* 0x008fea0003900000 */
[----:B------:R-:W3:Y:S02]  /*92f0*/  @!P0 SYNCS.PHASECHK.TRANS64 P0, [R0+URZ+0x60], R4 ;  /* 0x00006004000085a7 */ /* 0x000ee400080010ff */
[----:B---3--:R-:W-:Y:S05]  /*9300*/  @!P0 BRA `(.L_x_183) ;  /* 0xfffffffc00f08947 */ /* 0x008fea000383ffff */
[----:B------:R-:W-:Y:S05]  /*9310*/  BRA `(.L_x_184) ;  /* 0xffffffbc00c87947 */ /* 0x000fea000383ffff */
.L_x_95:
[----:B------:R-:W-:Y:S07]  /*9320*/  MOV R0, UR21 ;  /* 0x0000001500007c02 */ /* 0x000fee0008000f00 */
.L_x_185:
[----:B--2---:R2:W3:Y:S02]  /*9330*/  SYNCS.PHASECHK.TRANS64.TRYWAIT P0, [R0+URZ+0x68], R4 ;  /* 0x00006804000075a7 */ /* 0x0044e400080011ff */
[----:B---3--:R-:W-:Y:S05]  /*9340*/  @!P0 NANOSLEEP.SYNCS 0x989680 ;  /* 0x009896800000895d */ /* 0x008fea0003900000 */
[----:B------:R-:W3:Y:S02]  /*9350*/  @!P0 SYNCS.PHASECHK.TRANS64 P0, [R0+URZ+0x68], R4 ;  /* 0x00006804000085a7 */ /* 0x000ee400080010ff */
[----:B---3--:R-:W-:Y:S05]  /*9360*/  @!P0 BRA `(.L_x_185) ;  /* 0xfffffffc00f08947 */ /* 0x008fea000383ffff */
[----:B------:R-:W-:Y:S05]  /*9370*/  BRA `(.L_x_186) ;  /* 0xffffffc000047947 */ /* 0x000fea000383ffff */
.L_x_96:
[----:B------:R-:W-:Y:S07]  /*9380*/  MOV R0, UR21 ;  /* 0x0000001500007c02 */ /* 0x000fee0008000f00 */
.L_x_187:
[----:B--2---:R2:W3:Y:S02]  /*9390*/  SYNCS.PHASECHK.TRANS64.TRYWAIT P0, [R0+URZ+0x70], R4 ;  /* 0x00007004000075a7 */ /* 0x0044e400080011ff */
[----:B---3--:R-:W-:Y:S05]  /*93a0*/  @!P0 NANOSLEEP.SYNCS 0x989680 ;  /* 0x009896800000895d */ /* 0x008fea0003900000 */
[----:B------:R-:W3:Y:S02]  /*93b0*/  @!P0 SYNCS.PHASECHK.TRANS64 P0, [R0+URZ+0x70], R4 ;  /* 0x00007004000085a7 */ /* 0x000ee400080010ff */
[----:B---3--:R-:W-:Y:S05]  /*93c0*/  @!P0 BRA `(.L_x_187) ;  /* 0xfffffffc00f08947 */ /* 0x008fea000383ffff */
[----:B------:R-:W-:Y:S05]  /*93d0*/  BRA `(.L_x_188) ;  /* 0xffffffc0004c7947 */ /* 0x000fea000383ffff */
.L_x_97:
[----:B------:R-:W-:Y:S07]  /*93e0*/  MOV R0, UR21 ;  /* 0x0000001500007c02 */ /* 0x000fee0008000f00 */
.L_x_189:
[----:B--2---:R2:W3:Y:S02]  /*93f0*/  SYNCS.PHASECHK.TRANS64.TRYWAIT P0, [R0+URZ+0x78], R4 ;  /* 0x00007804000075a7 */ /* 0x0044e400080011ff */
[----:B---3--:R-:W-:Y:S05]  /*9400*/  @!P0 NANOSLEEP.SYNCS 0x989680 ;  /* 0x009896800000895d */ /* 0x008fea0003900000 */
[----:B------:R-:W3:Y:S02]  /*9410*/  @!P0 SYNCS.PHASECHK.TRANS64 P0, [R0+URZ+0x78], R4 ;  /* 0x00007804000085a7 */ /* 0x000ee400080010ff */
[----:B---3--:R-:W-:Y:S05]  /*9420*/  @!P0 BRA `(.L_x_189) ;  /* 0xfffffffc00f08947 */ /* 0x008fea000383ffff */
[----:B------:R-:W-:Y:S05]  /*9430*/  BRA `(.L_x_190) ;  /* 0xffffffc000987947 */ /* 0x000fea000383ffff */
.L_x_99:
[----:B------:R-:W-:-:S07]  /*9440*/  MOV R0, UR21 ;  /* 0x0000001500007c02 */ /* 0x000fce0008000f00 */
.L_x_191:
[----:B---3--:R3:W4:Y:S02]  /*9450*/  SYNCS.PHASECHK.TRANS64.TRYWAIT P0, [R0+URZ+0x60], R2 ;  /* 0x00006002000075a7 */ /* 0x00872400080011ff */
[----:B----4-:R-:W-:Y:S05]  /*9460*/  @!P0 NANOSLEEP.SYNCS 0x989680 ;  /* 0x009896800000895d */ /* 0x010fea0003900000 */
[----:B------:R-:W4:Y:S02]  /*9470*/  @!P0 SYNCS.PHASECHK.TRANS64 P0, [R0+URZ+0x60], R2 ;  /* 0x00006002000085a7 */ /* 0x000f2400080010ff */
[----:B----4-:R-:W-:Y:S05]  /*9480*/  @!P0 BRA `(.L_x_191) ;  /* 0xfffffffc00f08947 */ /* 0x010fea000383ffff */
[----:B------:R-:W-:Y:S05]  /*9490*/  BRA `(.L_x_192) ;  /* 0xffffffc4000c7947 */ /* 0x000fea000383ffff */
.L_x_100:
[----:B---3--:R-:W-:-:S07]  /*94a0*/  MOV R0, UR21 ;  /* 0x0000001500007c02 */ /* 0x008fce0008000f00 */
.L_x_193:
[----:B---3--:R3:W4:Y:S02]  /*94b0*/  SYNCS.PHASECHK.TRANS64.TRYWAIT P0, [R0+URZ+0x68], R2 ;  /* 0x00006802000075a7 */ /* 0x00872400080011ff */
[----:B----4-:R-:W-:Y:S05]  /*94c0*/  @!P0 NANOSLEEP.SYNCS 0x989680 ;  /* 0x009896800000895d */ /* 0x010fea0003900000 */
[----:B------:R-:W4:Y:S02]  /*94d0*/  @!P0 SYNCS.PHASECHK.TRANS64 P0, [R0+URZ+0x68], R2 ;  /* 0x00006802000085a7 */ /* 0x000f2400080010ff */
[----:B----4-:R-:W-:Y:S05]  /*94e0*/  @!P0 BRA `(.L_x_193) ;  /* 0xfffffffc00f08947 */ /* 0x010fea000383ffff */
[----:B------:R-:W-:Y:S05]  /*94f0*/  BRA `(.L_x_194) ;  /* 0xffffffc000fc7947 */ /* 0x000fea000383ffff */
.L_x_101:
[----:B---3--:R-:W-:-:S07]  /*9500*/  MOV R0, UR21 ;  /* 0x0000001500007c02 */ /* 0x008fce0008000f00 */
.L_x_195:
[----:B---3--:R3:W4:Y:S02]  /*9510*/  SYNCS.PHASECHK.TRANS64.TRYWAIT P0, [R0+URZ+0x70], R2 ;  /* 0x00007002000075a7 */ /* 0x00872400080011ff */
[----:B----4-:R-:W-:Y:S05]  /*9520*/  @!P0 NANOSLEEP.SYNCS 0x989680 ;  /* 0x009896800000895d */ /* 0x010fea0003900000 */
[----:B------:R-:W4:Y:S02]  /*9530*/  @!P0 SYNCS.PHASECHK.TRANS64 P0, [R0+URZ+0x70], R2 ;  /* 0x00007002000085a7 */ /* 0x000f2400080010ff */
[----:B----4-:R-:W-:Y:S05]  /*9540*/  @!P0 BRA `(.L_x_195) ;  /* 0xfffffffc00f08947 */ /* 0x010fea000383ffff */
[----:B------:R-:W-:Y:S05]  /*9550*/  BRA `(.L_x_196) ;  /* 0xffffffc000ec7947 */ /* 0x000fea000383ffff */
.L_x_103:
[----:B-1----:R1:W2:Y:S02]  /*9560*/  SYNCS.PHASECHK.TRANS64.TRYWAIT P0, [R3+URZ+0x90], R0 ;  /* 0x00009000030075a7 */ /* 0x0022a400080011ff */
[----:B--2---:R-:W-:Y:S05]  /*9570*/  @!P0 NANOSLEEP.SYNCS 0x989680 ;  /* 0x009896800000895d */ /* 0x004fea0003900000 */
[----:B------:R-:W2:Y:S02]  /*9580*/  @!P0 SYNCS.PHASECHK.TRANS64 P0, [R3+URZ+0x90], R0 ;  /* 0x00009000030085a7 */ /* 0x000ea400080010ff */
[----:B--2---:R-:W-:Y:S05]  /*9590*/  @!P0 BRA `(.L_x_103) ;  /* 0xfffffffc00f08947 */ /* 0x004fea000383ffff */
[----:B------:R-:W-:Y:S05]  /*95a0*/  BRA `(.L_x_197) ;  /* 0xffffffc400b07947 */ /* 0x000fea000383ffff */
.L_x_114:
[----:B-1----:R-:W-:Y:S04]  /*95b0*/  MOV R2, UR44 ;  /* 0x0000002c00027c02 */ /* 0x002fe80008000f00 */
[----:B------:R1:W2:Y:S03]  /*95c0*/  SYNCS.PHASECHK.TRANS64.TRYWAIT P1, [R2+URZ+0x40], R3 ;  /* 0x00004003020075a7 */ /* 0x0002a600080211ff */
[----:B--2---:R-:W-:Y:S05]  /*95d0*/  @!P1 NANOSLEEP.SYNCS 0x989680 ;  /* 0x009896800000995d */ /* 0x004fea0003900000 */
[----:B------:R-:W2:Y:S02]  /*95e0*/  @!P1 SYNCS.PHASECHK.TRANS64 P1, [R2+URZ+0x40], R3 ;  /* 0x00004003020095a7 */ /* 0x000ea400080210ff */
[----:B--2---:R-:W-:Y:S05]  /*95f0*/  @!P1 BRA `(.L_x_114) ;  /* 0xfffffffc00ec9947 */ /* 0x004fea000383ffff */
[----:B------:R-:W-:Y:S05]  /*9600*/  BRA `(.L_x_113) ;  /* 0xffffffd400207947 */ /* 0x000fea000383ffff */
.L_x_116:
[----:B-1----:R1:W4:Y:S02]  /*9610*/  SYNCS.PHASECHK.TRANS64.TRYWAIT P0, [R70+URZ+0xb0], R0 ;  /* 0x0000b000460075a7 */ /* 0x00232400080011ff */
[----:B----4-:R-:W-:Y:S05]  /*9620*/  @!P0 NANOSLEEP.SYNCS 0x989680 ;  /* 0x009896800000895d */ /* 0x010fea0003900000 */
[----:B------:R-:W4:Y:S02]  /*9630*/  @!P0 SYNCS.PHASECHK.TRANS64 P0, [R70+URZ+0xb0], R0 ;  /* 0x0000b000460085a7 */ /* 0x000f2400080010ff */
[----:B----4-:R-:W-:Y:S05]  /*9640*/  @!P0 BRA `(.L_x_116) ;  /* 0xfffffffc00f08947 */ /* 0x010fea000383ffff */
[----:B------:R-:W-:Y:S05]  /*9650*/  BRA `(.L_x_115) ;  /* 0xffffffd400487947 */ /* 0x000fea000383ffff */
.L_x_125:
[----:B-1----:R1:W3:Y:S02]  /*9660*/  SYNCS.PHASECHK.TRANS64.TRYWAIT P0, [R2+URZ+0x40], R0 ;  /* 0x00004000020075a7 */ /* 0x0022e400080011ff */
[----:B---3--:R-:W-:Y:S05]  /*9670*/  @!P0 NANOSLEEP.SYNCS 0x989680 ;  /* 0x009896800000895d */ /* 0x008fea0003900000 */
[----:B------:R-:W3:Y:S02]  /*9680*/  @!P0 SYNCS.PHASECHK.TRANS64 P0, [R2+URZ+0x40], R0 ;  /* 0x00004000020085a7 */ /* 0x000ee400080010ff */
[----:B---3--:R-:W-:Y:S05]  /*9690*/  @!P0 BRA `(.L_x_125) ;  /* 0xfffffffc00f08947 */ /* 0x008fea000383ffff */
[----:B------:R-:W-:Y:S05]  /*96a0*/  BRA `(.L_x_124) ;  /* 0xffffffd800e47947 */ /* 0x000fea000383ffff */
.L_x_133:
[----:B-1----:R1:W3:Y:S02]  /*96b0*/  SYNCS.PHASECHK.TRANS64.TRYWAIT P0, [R0+URZ+0x40], R6 ;  /* 0x00004006000075a7 */ /* 0x0022e400080011ff */
[----:B---3--:R-:W-:Y:S05]  /*96c0*/  @!P0 NANOSLEEP.SYNCS 0x989680 ;  /* 0x009896800000895d */ /* 0x008fea0003900000 */
[----:B------:R-:W3:Y:S02]  /*96d0*/  @!P0 SYNCS.PHASECHK.TRANS64 P0, [R0+URZ+0x40], R6 ;  /* 0x00004006000085a7 */ /* 0x000ee400080010ff */
[----:B---3--:R-:W-:Y:S05]  /*96e0*/  @!P0 BRA `(.L_x_133) ;  /* 0xfffffffc00f08947 */ /* 0x008fea000383ffff */
[----:B------:R-:W-:Y:S05]  /*96f0*/  BRA `(.L_x_132) ;  /* 0xffffffe000a87947 */ /* 0x000fea000383ffff */
.L_x_141:
[----:B-1----:R1:W3:Y:S02]  /*9700*/  SYNCS.PHASECHK.TRANS64.TRYWAIT P0, [R0+URZ+0x40], R5 ;  /* 0x00004005000075a7 */ /* 0x0022e400080011ff */
[----:B---3--:R-:W-:Y:S05]  /*9710*/  @!P0 NANOSLEEP.SYNCS 0x989680 ;  /* 0x009896800000895d */ /* 0x008fea0003900000 */
[----:B------:R-:W3:Y:S02]  /*9720*/  @!P0 SYNCS.PHASECHK.TRANS64 P0, [R0+URZ+0x40], R5 ;  /* 0x00004005000085a7 */ /* 0x000ee400080010ff */
[----:B---3--:R-:W-:Y:S05]  /*9730*/  @!P0 BRA `(.L_x_141) ;  /* 0xfffffffc00f08947 */ /* 0x008fea000383ffff */
[----:B------:R-:W-:Y:S05]  /*9740*/  BRA `(.L_x_140) ;  /* 0xffffffe8006c7947 */ /* 0x000fea000383ffff */
        .weak           $__internal_0_$__cuda_sm10x_tcgen05_guardrail_trap_col_being_dealloced_not_returned_by_alloc
        .type           $__internal_0_$__cuda_sm10x_tcgen05_guardrail_trap_col_being_dealloced_not_returned_by_alloc,@function
        .size           $__internal_0_$__cuda_sm10x_tcgen05_guardrail_trap_col_being_dealloced_not_returned_by_alloc,($__internal_1_$__cuda_sm10x_tcgen05_guardrail_trap_phase_invalid_during_alloc - $__internal_0_$__cuda_sm10x_tcgen05_guardrail_trap_col_being_dealloced_not_returned_by_alloc)
$__internal_0_$__cuda_sm10x_tcgen05_guardrail_trap_col_being_dealloced_not_returned_by_alloc:
[----:B------:R-:W-:Y:S05]  /*9750*/  BPT.TRAP 0x1 ;  /* 0x000000040000795c */ /* 0x000fea0000300000 */
[----:B------:R-:W-:-:S04]  /*9760*/  HFMA2 R3, -RZ, RZ, 0, 0 ;  /* 0x00000000ff037431 */ /* 0x000fc800000001ff */
[----:B------:R-:W-:Y:S05]  /*9770*/  RET.REL.NODEC R2 `(_ZN7cutlass13device_kernelINS_4gemm6kernel13GemmUniversalIN4cute5tupleIJiiiiEEENS1_10collective13CollectiveMmaINS1_35MainloopSm100TmaUmmaWarpSpecializedILi4ELi2ELi4ENS5_IJNS4_1CILi4EEENSA_ILi1EEESC_EEEEENS5_IJNSA_ILi256EEENSA_ILi64EEESG_EEEfNS5_IJlSC_lEEEfSI_NS4_8TiledMMAINS4_8MMA_AtomIJNS4_23SM100_MMA_TF32_2x1SM_SSINS_10tfloat32_tESM_fLi256ELi64ELNS4_4UMMA5MajorE0ELSO_0ELNSN_7ScaleInE0ELSP_0EEEEEENS4_6LayoutINS5_IJSC_SC_SC_EEENS5_IJNSA_ILi0EEESU_SU_EEEEENS5_IJNS4_10UnderscoreESX_SX_EEEEENS4_18SM100_TMA_2SM_LOADENS4_14ComposedLayoutINS4_7SwizzleILi3ELi4ELi3EEENS4_18smem_ptr_flag_bitsILi32EEENSS_INS5_IJNSA_ILi8EEENSA_ILi32EEEEEENS5_IJS17_SC_EEEEEEEvNS4_8identityENS4_28SM100_TMA_2SM_LOAD_MULTICASTES1B_vS1C_EENS_8epilogue10collective18CollectiveEpilogueINS1F_23Sm100TmaWarpSpecializedILi4ELi2ELi16ELb1ELb0EEEJNS5_IJNSA_ILi128EEESG_SG_EEENS5_IJNSS_IS1K_SC_EENSS_INSA_ILi16EEESC_EEEEEfSI_fSI_NS1F_6fusion15FusionCallbacksIS1J_NS1Q_17LinearCombinationIffffLNS_15FloatRoundStyleE2EEES1L_S1P_JEEENS4_5SM1004TMEM4LOAD26SM100_TMEM_LOAD_32dp32b16xENS4_13SM90_TMA_LOADENS11_INS12_ILi2ELi4ELi3EEES15_NSS_INS5_IJS16_S1N_EEENS5_IJS1N_SC_EEEEEEENS4_39AutoVectorizingCopyWithAssumedAlignmentILi128EEENS4_14SM90_TMA_STOREES25_S27_S27_EEEvvEEEEvNT_6ParamsE) ;  /* 0xffffff6802207950 */ /* 0x000fea0003c3ffff */
        .weak           $__internal_1_$__cuda_sm10x_tcgen05_guardrail_trap_phase_invalid_during_alloc
        .type           $__internal_1_$__cuda_sm10x_tcgen05_guardrail_trap_phase_invalid_during_alloc,@function
        .size           $__internal_1_$__cuda_sm10x_tcgen05_guardrail_trap_phase_invalid_during_alloc,($__internal_2_$__cuda_sm10x_tcgen05_guardrail_trap_unallocated_columns_being_dealloced - $__internal_1_$__cuda_sm10x_tcgen05_guardrail_trap_phase_invalid_during_alloc)
$__internal_1_$__cuda_sm10x_tcgen05_guardrail_trap_phase_invalid_during_alloc:
[----:B------:R-:W-:Y:S05]  /*9780*/  BPT.TRAP 0x1 ;  /* 0x000000040000795c */ /* 0x000fea0000300000 */
[----:B------:R-:W-:-:S04]  /*9790*/  MOV R5, 0x0 ;  /* 0x0000000000057802 */ /* 0x000fc80000000f00 */
[----:B------:R-:W-:Y:S05]  /*97a0*/  RET.REL.NODEC R4 `(_ZN7cutlass13device_kernelINS_4gemm6kernel13GemmUniversalIN4cute5tupleIJiiiiEEENS1_10collective13CollectiveMmaINS1_35MainloopSm100TmaUmmaWarpSpecializedILi4ELi2ELi4ENS5_IJNS4_1CILi4EEENSA_ILi1EEESC_EEEEENS5_IJNSA_ILi256EEENSA_ILi64EEESG_EEEfNS5_IJlSC_lEEEfSI_NS4_8TiledMMAINS4_8MMA_AtomIJNS4_23SM100_MMA_TF32_2x1SM_SSINS_10tfloat32_tESM_fLi256ELi64ELNS4_4UMMA5MajorE0ELSO_0ELNSN_7ScaleInE0ELSP_0EEEEEENS4_6LayoutINS5_IJSC_SC_SC_EEENS5_IJNSA_ILi0EEESU_SU_EEEEENS5_IJNS4_10UnderscoreESX_SX_EEEEENS4_18SM100_TMA_2SM_LOADENS4_14ComposedLayoutINS4_7SwizzleILi3ELi4ELi3EEENS4_18smem_ptr_flag_bitsILi32EEENSS_INS5_IJNSA_ILi8EEENSA_ILi32EEEEEENS5_IJS17_SC_EEEEEEEvNS4_8identityENS4_28SM100_TMA_2SM_LOAD_MULTICASTES1B_vS1C_EENS_8epilogue10collective18CollectiveEpilogueINS1F_23Sm100TmaWarpSpecializedILi4ELi2ELi16ELb1ELb0EEEJNS5_IJNSA_ILi128EEESG_SG_EEENS5_IJNSS_IS1K_SC_EENSS_INSA_ILi16EEESC_EEEEEfSI_fSI_NS1F_6fusion15FusionCallbacksIS1J_NS1Q_17LinearCombinationIffffLNS_15FloatRoundStyleE2EEES1L_S1P_JEEENS4_5SM1004TMEM4LOAD26SM100_TMEM_LOAD_32dp32b16xENS4_13SM90_TMA_LOADENS11_INS12_ILi2ELi4ELi3EEES15_NSS_INS5_IJS16_S1N_EEENS5_IJS1N_SC_EEEEEEENS4_39AutoVectorizingCopyWithAssumedAlignmentILi128EEENS4_14SM90_TMA_STOREES25_S27_S27_EEEvvEEEEvNT_6ParamsE) ;  /* 0xffffff6804147950 */ /* 0x000fea0003c3ffff */
        .weak           $__internal_2_$__cuda_sm10x_tcgen05_guardrail_trap_unallocated_columns_being_dealloced
        .type           $__internal_2_$__cuda_sm10x_tcgen05_guardrail_trap_unallocated_columns_being_dealloced,@function
        .size           $__internal_2_$__cuda_sm10x_tcgen05_guardrail_trap_unallocated_columns_being_dealloced,(.L_x_199 - $__internal_2_$__cuda_sm10x_tcgen05_guardrail_trap_unallocated_columns_being_dealloced)
$__internal_2_$__cuda_sm10x_tcgen05_guardrail_trap_unallocated_columns_being_dealloced:
[----:B------:R-:W-:Y:S05]  /*97b0*/  BPT.TRAP 0x1 ;  /* 0x000000040000795c */ /* 0x000fea0000300000 */
[----:B------:R-:W-:-:S04]  /*97c0*/  HFMA2 R3, -RZ, RZ, 0, 0 ;  /* 0x00000000ff037431 */ /* 0x000fc800000001ff */
[----:B------:R-:W-:Y:S05]  /*97d0*/  RET.REL.NODEC R2 `(_ZN7cutlass13device_kernelINS_4gemm6kernel13GemmUniversalIN4cute5tupleIJiiiiEEENS1_10collective13CollectiveMmaINS1_35MainloopSm100TmaUmmaWarpSpecializedILi4ELi2ELi4ENS5_IJNS4_1CILi4EEENSA_ILi1EEESC_EEEEENS5_IJNSA_ILi256EEENSA_ILi64EEESG_EEEfNS5_IJlSC_lEEEfSI_NS4_8TiledMMAINS4_8MMA_AtomIJNS4_23SM100_MMA_TF32_2x1SM_SSINS_10tfloat32_tESM_fLi256ELi64ELNS4_4UMMA5MajorE0ELSO_0ELNSN_7ScaleInE0ELSP_0EEEEEENS4_6LayoutINS5_IJSC_SC_SC_EEENS5_IJNSA_ILi0EEESU_SU_EEEEENS5_IJNS4_10UnderscoreESX_SX_EEEEENS4_18SM100_TMA_2SM_LOADENS4_14ComposedLayoutINS4_7SwizzleILi3ELi4ELi3EEENS4_18smem_ptr_flag_bitsILi32EEENSS_INS5_IJNSA_ILi8EEENSA_ILi32EEEEEENS5_IJS17_SC_EEEEEEEvNS4_8identityENS4_28SM100_TMA_2SM_LOAD_MULTICASTES1B_vS1C_EENS_8epilogue10collective18CollectiveEpilogueINS1F_23Sm100TmaWarpSpecializedILi4ELi2ELi16ELb1ELb0EEEJNS5_IJNSA_ILi128EEESG_SG_EEENS5_IJNSS_IS1K_SC_EENSS_INSA_ILi16EEESC_EEEEEfSI_fSI_NS1F_6fusion15FusionCallbacksIS1J_NS1Q_17LinearCombinationIffffLNS_15FloatRoundStyleE2EEES1L_S1P_JEEENS4_5SM1004TMEM4LOAD26SM100_TMEM_LOAD_32dp32b16xENS4_13SM90_TMA_LOADENS11_INS12_ILi2ELi4ELi3EEES15_NSS_INS5_IJS16_S1N_EEENS5_IJS1N_SC_EEEEEEENS4_39AutoVectorizingCopyWithAssumedAlignmentILi128EEENS4_14SM90_TMA_STOREES25_S27_S27_EEEvvEEEEvNT_6ParamsE) ;  /* 0xffffff6802087950 */ /* 0x000fea0003c3ffff */
.L_x_198:
[----:B------:R-:W-:-:S00]  /*97e0*/  BRA `(.L_x_198) ;  /* 0xfffffffc00fc7947 */ /* 0x000fc0000383ffff */
[----:B------:R-:W-:-:S00]  /*97f0*/  NOP ;  /* 0x0000000000007918 */ /* 0x000fc00000000000 */
        /* <DEDUP_REMOVED lines=8> */
.L_x_199:


//--------------------- .nv.global.init           --------------------------
	.section	.nv.global.init,"aw",@progbits
.nv.global.init:
	.type		$str$27,@object
	.size		$str$27,($str$28 - $str$27)
$str$27:
        /*0000*/ 	.byte	0x28, 0x61, 0x64, 0x64, 0x72, 0x65, 0x73, 0x73, 0x20, 0x26, 0x20, 0x6d, 0x61, 0x73, 0x6b, 0x29
        /*0010*/ 	.byte	0x20, 0x3d, 0x3d, 0x20, 0x30, 0x00
	.type		$str$28,@object
	.size		$str$28,($str$26 - $str$28)
$str$28:
        /*0016*/ 	.byte	0x2f, 0x74, 0x6d, 0x70, 0x2f, 0x63, 0x75, 0x74, 0x6c, 0x61, 0x73, 0x73, 0x5f, 0x73, 0x77, 0x65
        /*0026*/ 	.byte	0x65, 0x70, 0x5f, 0x73, 0x72, 0x63, 0x2f, 0x69, 0x6e, 0x63, 0x6c, 0x75, 0x64, 0x65, 0x2f, 0x63
        /*0036*/ 	.byte	0x75, 0x74, 0x65, 0x2f, 0x70, 0x6f, 0x69, 0x6e, 0x74, 0x65, 0x72, 0x5f, 0x66, 0x6c, 0x61, 0x67
        /*0046*/ 	.byte	0x67, 0x65, 0x64, 0x2e, 0x68, 0x70, 0x70, 0x00
	.type		$str$26,@object
	.size		$str$26,($str$25 - $str$26)
$str$26:
        /*004e*/ 	.byte	0x2f, 0x74, 0x6d, 0x70, 0x2f, 0x63, 0x75, 0x74, 0x6c, 0x61, 0x73, 0x73, 0x5f, 0x73, 0x77, 0x65
        /*005e*/ 	.byte	0x65, 0x70, 0x5f, 0x73, 0x72, 0x63, 0x2f, 0x69, 0x6e, 0x63, 0x6c, 0x75, 0x64, 0x65, 0x2f, 0x63
        /*006e*/ 	.byte	0x75, 0x74, 0x65, 0x2f, 0x61, 0x74, 0x6f, 0x6d, 0x2f, 0x63, 0x6f, 0x70, 0x79, 0x5f, 0x74, 0x72
        /*007e*/ 	.byte	0x61, 0x69, 0x74, 0x73, 0x5f, 0x73, 0x6d, 0x31, 0x30, 0x30, 0x2e, 0x68, 0x70, 0x70, 0x00
	.type		$str$25,@object
	.size		$str$25,(__unnamed_1 - $str$25)
$str$25:
        /*008d*/ 	.byte	0x28, 0x28, 0x75, 0x69, 0x6e, 0x74, 0x33, 0x32, 0x5f, 0x74, 0x28, 0x74, 0x68, 0x72, 0x65, 0x61
        /*009d*/ 	.byte	0x64, 0x49, 0x64, 0x78, 0x2e, 0x78, 0x29, 0x20, 0x2f, 0x20, 0x33, 0x32, 0x29, 0x20, 0x25, 0x20
        /*00ad*/ 	.byte	0x34, 0x29, 0x20, 0x3d, 0x3d, 0x20, 0x28, 0x28, 0x28, 0x74, 0x6d, 0x65, 0x6d, 0x5f, 0x61, 0x64
        /*00bd*/ 	.byte	0x64, 0x72, 0x20, 0x3e, 0x3e, 0x20, 0x31, 0x36, 0x29, 0x20, 0x2f, 0x20, 0x33, 0x32, 0x29, 0x20
        /*00cd*/ 	.byte	0x25, 0x20, 0x34, 0x29, 0x00
	.type		__unnamed_1,@object
	.size		__unnamed_1,(__unnamed_2 - __unnamed_1)
__unnamed_1:
        /*00d2*/ 	.byte	0x61, 0x75, 0x74, 0x6f, 0x20, 0x63, 0x75, 0x74, 0x65, 0x3a, 0x3a, 0x61, 0x73, 0x5f, 0x70, 0x6f
        /* <DEDUP_REMOVED lines=23> */
        /*0252*/ 	.byte	0x43, 0x3c, 0x32, 0x30, 0x34, 0x38, 0x3e, 0x3e, 0x3e, 0x3e, 0x5d, 0x00
	.type		__unnamed_2,@object
	.size		__unnamed_2,(.L_2 - __unnamed_2)
__unnamed_2:
        /* <DEDUP_REMOVED lines=42> */
        /*04fe*/ 	.byte	0x3e, 0x5d, 0x00
.L_2:


//--------------------- .nv.shared._ZN7cutlass13device_kernelINS_4gemm6kernel13GemmUniversalIN4cute5tupleIJiiiiEEENS1_10collective13CollectiveMmaINS1_35MainloopSm100TmaUmmaWarpSpecializedILi4ELi2ELi4ENS5_IJNS4_1CILi4EEENSA_ILi1EEESC_EEEEENS5_IJNSA_ILi256EEENSA_ILi64EEESG_EEEfNS5_IJlSC_lEEEfSI_NS4_8TiledMMAINS4_8MMA_AtomIJNS4_23SM100_MMA_TF32_2x1SM_SSINS_10tfloat32_tESM_fLi256ELi64ELNS4_4UMMA5MajorE0ELSO_0ELNSN_7ScaleInE0ELSP_0EEEEEENS4_6LayoutINS5_IJSC_SC_SC_EEENS5_IJNSA_ILi0EEESU_SU_EEEEENS5_IJNS4_10UnderscoreESX_SX_EEEEENS4_18SM100_TMA_2SM_LOADENS4_14ComposedLayoutINS4_7SwizzleILi3ELi4ELi3EEENS4_18smem_ptr_flag_bitsILi32EEENSS_INS5_IJNSA_ILi8EEENSA_ILi32EEEEEENS5_IJS17_SC_EEEEEEEvNS4_8identityENS4_28SM100_TMA_2SM_LOAD_MULTICASTES1B_vS1C_EENS_8epilogue10collective18CollectiveEpilogueINS1F_23Sm100TmaWarpSpecializedILi4ELi2ELi16ELb1ELb0EEEJNS5_IJNSA_ILi128EEESG_SG_EEENS5_IJNSS_IS1K_SC_EENSS_INSA_ILi16EEESC_EEEEEfSI_fSI_NS1F_6fusion15FusionCallbacksIS1J_NS1Q_17LinearCombinationIffffLNS_15FloatRoundStyleE2EEES1L_S1P_JEEENS4_5SM1004TMEM4LOAD26SM100_TMEM_LOAD_32dp32b16xENS4_13SM90_TMA_LOADENS11_INS12_ILi2ELi4ELi3EEES15_NSS_INS5_IJS16_S1N_EEENS5_IJS1N_SC_EEEEEEENS4_39AutoVectorizingCopyWithAssumedAlignmentILi128EEENS4_14SM90_TMA_STOREES25_S27_S27_EEEvvEEEEvNT_6ParamsE --------------------------
	.section	.nv.shared._ZN7cutlass13device_kernelINS_4gemm6kernel13GemmUniversalIN4cute5tupleIJiiiiEEENS1_10collective13CollectiveMmaINS1_35MainloopSm100TmaUmmaWarpSpecializedILi4ELi2ELi4ENS5_IJNS4_1CILi4EEENSA_ILi1EEESC_EEEEENS5_IJNSA_ILi256EEENSA_ILi64EEESG_EEEfNS5_IJlSC_lEEEfSI_NS4_8TiledMMAINS4_8MMA_AtomIJNS4_23SM100_MMA_TF32_2x1SM_SSINS_10tfloat32_tESM_fLi256ELi64ELNS4_4UMMA5MajorE0ELSO_0ELNSN_7ScaleInE0ELSP_0EEEEEENS4_6LayoutINS5_IJSC_SC_SC_EEENS5_IJNSA_ILi0EEESU_SU_EEEEENS5_IJNS4_10UnderscoreESX_SX_EEEEENS4_18SM100_TMA_2SM_LOADENS4_14ComposedLayoutINS4_7SwizzleILi3ELi4ELi3EEENS4_18smem_ptr_flag_bitsILi32EEENSS_INS5_IJNSA_ILi8EEENSA_ILi32EEEEEENS5_IJS17_SC_EEEEEEEvNS4_8identityENS4_28SM100_TMA_2SM_LOAD_MULTICASTES1B_vS1C_EENS_8epilogue10collective18CollectiveEpilogueINS1F_23Sm100TmaWarpSpecializedILi4ELi2ELi16ELb1ELb0EEEJNS5_IJNSA_ILi128EEESG_SG_EEENS5_IJNSS_IS1K_SC_EENSS_INSA_ILi16EEESC_EEEEEfSI_fSI_NS1F_6fusion15FusionCallbacksIS1J_NS1Q_17LinearCombinationIffffLNS_15FloatRoundStyleE2EEES1L_S1P_JEEENS4_5SM1004TMEM4LOAD26SM100_TMEM_LOAD_32dp32b16xENS4_13SM90_TMA_LOADENS11_INS12_ILi2ELi4ELi3EEES15_NSS_INS5_IJS16_S1N_EEENS5_IJS1N_SC_EEEEEEENS4_39AutoVectorizingCopyWithAssumedAlignmentILi128EEENS4_14SM90_TMA_STOREES25_S27_S27_EEEvvEEEEvNT_6ParamsE,"aw",@nobits
	.sectionflags	@""
	.align	16
	.zero		1024


//--------------------- .nv.shared.reserved.0     --------------------------
	.section	.nv.shared.reserved.0,"aw",@nobits
	.weak		__nv_reservedSMEM_offset_0_alias
	.size		__nv_reservedSMEM_offset_0_alias, 0, 64
	.other		__nv_reservedSMEM_offset_0_alias,@"STO_CUDA_RESERVED_SHARED STV_DEFAULT"
__nv_reservedSMEM_offset_0_alias:
	.zero		0
.nv.shared.reserved.0:
	.zero		64
	.weak		__nv_reservedSMEM_tcgen05_partition
	.type		__nv_reservedSMEM_tcgen05_partition,@object
	.size		__nv_reservedSMEM_tcgen05_partition,(.L_0 - __nv_reservedSMEM_tcgen05_partition)
__nv_reservedSMEM_tcgen05_partition:
	.zero		32
.L_0:


//--------------------- .nv.global                --------------------------
	.section	.nv.global,"aw",@nobits
.nv.global:
	.type		_ZN40_INTERNAL_6644a667_4_k_cu_fd7066cd_276504cute1_E,@object
	.size		_ZN40_INTERNAL_6644a667_4_k_cu_fd7066cd_276504cute1_E,(_ZN40_INTERNAL_6644a667_4_k_cu_fd7066cd_276504cuda3std3__45__cpo6cbeginE - _ZN40_INTERNAL_6644a667_4_k_cu_fd7066cd_276504cute1_E)
_ZN40_INTERNAL_6644a667_4_k_cu_fd7066cd_276504cute1_E:
	.zero		1
	.type		_ZN40_INTERNAL_6644a667_4_k_cu_fd7066cd_276504cuda3std3__45__cpo6cbeginE,@object
	.size		_ZN40_INTERNAL_6644a667_4_k_cu_fd7066cd_276504cuda3std3__45__cpo6cbeginE,(_ZN40_INTERNAL_6644a667_4_k_cu_fd7066cd_276504cuda3std3__48in_placeE - _ZN40_INTERNAL_6644a667_4_k_cu_fd7066cd_276504cuda3std3__45__cpo6cbeginE)
_ZN40_INTERNAL_6644a667_4_k_cu_fd7066cd_276504cuda3std3__45__cpo6cbeginE:
	.zero		1
	.type		_ZN40_INTERNAL_6644a667_4_k_cu_fd7066cd_276504cuda3std3__48in_placeE,@object
	.size		_ZN40_INTERNAL_6644a667_4_k_cu_fd7066cd_276504cuda3std3__48in_placeE,(_ZN40_INTERNAL_6644a667_4_k_cu_fd7066cd_276504cuda3std6ranges3__45__cpo9iter_moveE - _ZN40_INTERNAL_6644a667_4_k_cu_fd7066cd_276504cuda3std3__48in_placeE)
_ZN40_INTERNAL_6644a667_4_k_cu_fd7066cd_276504cuda3std3__48in_placeE:
	.zero		1
	.type		_ZN40_INTERNAL_6644a667_4_k_cu_fd7066cd_276504cuda3std6ranges3__45__cpo9iter_moveE,@object
	.size		_ZN40_INTERNAL_6644a667_4_k_cu_fd7066cd_276504cuda3std6ranges3__45__cpo9iter_moveE,(_ZN40_INTERNAL_6644a667_4_k_cu_fd7066cd_276504cuda3std3__45__cpo5beginE - _ZN40_INTERNAL_6644a667_4_k_cu_fd7066cd_276504cuda3std6ranges3__45__cpo9iter_moveE)
_ZN40_INTERNAL_6644a667_4_k_cu_fd7066cd_276504cuda3std6ranges3__45__cpo9iter_moveE:
	.zero		1
	.type		_ZN40_INTERNAL_6644a667_4_k_cu_fd7066cd_276504cuda3std3__45__cpo5beginE,@object
	.size		_ZN40_INTERNAL_6644a667_4_k_cu_fd7066cd_276504cuda3std3__45__cpo5beginE,(_ZN40_INTERNAL_6644a667_4_k_cu_fd7066cd_276504cuda3std3__442_GLOBAL__N__6644a667_4_k_cu_fd7066cd_276506ignoreE - _ZN40_INTERNAL_6644a667_4_k_cu_fd7066cd_276504cuda3std3__45__cpo5beginE)
_ZN40_INTERNAL_6644a667_4_k_cu_fd7066cd_276504cuda3std3__45__cpo5beginE:
	.zero		1
	.type		_ZN40_INTERNAL_6644a667_4_k_cu_fd7066cd_276504cuda3std3__442_GLOBAL__N__6644a667_4_k_cu_fd7066cd_276506ignoreE,@object
	.size		_ZN40_INTERNAL_6644a667_4_k_cu_fd7066cd_276504cuda3std3__442_GLOBAL__N__6644a667_4_k_cu_fd7066cd_276506ignoreE,(_ZN40_INTERNAL_6644a667_4_k_cu_fd7066cd_276504cute7productE - _ZN40_INTERNAL_6644a667_4_k_cu_fd7066cd_276504cuda3std3__442_GLOBAL__N__6644a667_4_k_cu_fd7066cd_276506ignoreE)
_ZN40_INTERNAL_6644a667_4_k_cu_fd7066cd_276504cuda3std3__442_GLOBAL__N__6644a667_4_k_cu_fd7066cd_276506ignoreE:
	.zero		1
	.type		_ZN40_INTERNAL_6644a667_4_k_cu_fd7066cd_276504cute7productE,@object
	.size		_ZN40_INTERNAL_6644a667_4_k_cu_fd7066cd_276504cute7productE,(_ZN40_INTERNAL_6644a667_4_k_cu_fd7066cd_276504cuda3std3__45__cpo3endE - _ZN40_INTERNAL_6644a667_4_k_cu_fd7066cd_276504cute7productE)
_ZN40_INTERNAL_6644a667_4_k_cu_fd7066cd_276504cute7productE:
	.zero		1
	.type		_ZN40_INTERNAL_6644a667_4_k_cu_fd7066cd_276504cuda3std3__45__cpo3endE,@object
	.size		_ZN40_INTERNAL_6644a667_4_k_cu_fd7066cd_276504cuda3std3__45__cpo3endE,(_ZN40_INTERNAL_6644a667_4_k_cu_fd7066cd_276504cuda3std3__419piecewise_constructE - _ZN40_INTERNAL_6644a667_4_k_cu_fd7066cd_276504cuda3std3__45__cpo3endE)
_ZN40_INTERNAL_6644a667_4_k_cu_fd7066cd_276504cuda3std3__45__cpo3endE:
	.zero		1
	.type		_ZN40_INTERNAL_6644a667_4_k_cu_fd7066cd_276504cuda3std3__419piecewise_constructE,@object
	.size		_ZN40_INTERNAL_6644a667_4_k_cu_fd7066cd_276504cuda3std3__419piecewise_constructE,(_ZN40_INTERNAL_6644a667_4_k_cu_fd7066cd_276504cuda3std3__45__cpo4cendE - _ZN40_INTERNAL_6644a667_4_k_cu_fd7066cd_276504cuda3std3__419piecewise_constructE)
_ZN40_INTERNAL_6644a667_4_k_cu_fd7066cd_276504cuda3std3__419piecewise_constructE:
	.zero		1
	.type		_ZN40_INTERNAL_6644a667_4_k_cu_fd7066cd_276504cuda3std3__45__cpo4cendE,@object
	.size		_ZN40_INTERNAL_6644a667_4_k_cu_fd7066cd_276504cuda3std3__45__cpo4cendE,(_ZN40_INTERNAL_6644a667_4_k_cu_fd7066cd_276504cuda3std6ranges3__45__cpo4swapE - _ZN40_INTERNAL_6644a667_4_k_cu_fd7066cd_276504cuda3std3__45__cpo4cendE)
_ZN40_INTERNAL_6644a667_4_k_cu_fd7066cd_276504cuda3std3__45__cpo4cendE:
	.zero		1
	.type		_ZN40_INTERNAL_6644a667_4_k_cu_fd7066cd_276504cuda3std6ranges3__45__cpo4swapE,@object
	.size		_ZN40_INTERNAL_6644a667_4_k_cu_fd7066cd_276504cuda3std6ranges3__45__cpo4swapE,(.L_10 - _ZN40_INTERNAL_6644a667_4_k_cu_fd7066cd_276504cuda3std6ranges3__45__cpo4swapE)
_ZN40_INTERNAL_6644a667_4_k_cu_fd7066cd_276504cuda3std6ranges3__45__cpo4swapE:
	.zero		1
.L_10:


//--------------------- .nv.constant0._ZN7cutlass13device_kernelINS_4gemm6kernel13GemmUniversalIN4cute5tupleIJiiiiEEENS1_10collective13CollectiveMmaINS1_35MainloopSm100TmaUmmaWarpSpecializedILi4ELi2ELi4ENS5_IJNS4_1CILi4EEENSA_ILi1EEESC_EEEEENS5_IJNSA_ILi256EEENSA_ILi64EEESG_EEEfNS5_IJlSC_lEEEfSI_NS4_8TiledMMAINS4_8MMA_AtomIJNS4_23SM100_MMA_TF32_2x1SM_SSINS_10tfloat32_tESM_fLi256ELi64ELNS4_4UMMA5MajorE0ELSO_0ELNSN_7ScaleInE0ELSP_0EEEEEENS4_6LayoutINS5_IJSC_SC_SC_EEENS5_IJNSA_ILi0EEESU_SU_EEEEENS5_IJNS4_10UnderscoreESX_SX_EEEEENS4_18SM100_TMA_2SM_LOADENS4_14ComposedLayoutINS4_7SwizzleILi3ELi4ELi3EEENS4_18smem_ptr_flag_bitsILi32EEENSS_INS5_IJNSA_ILi8EEENSA_ILi32EEEEEENS5_IJS17_SC_EEEEEEEvNS4_8identityENS4_28SM100_TMA_2SM_LOAD_MULTICASTES1B_vS1C_EENS_8epilogue10collective18CollectiveEpilogueINS1F_23Sm100TmaWarpSpecializedILi4ELi2ELi16ELb1ELb0EEEJNS5_IJNSA_ILi128EEESG_SG_EEENS5_IJNSS_IS1K_SC_EENSS_INSA_ILi16EEESC_EEEEEfSI_fSI_NS1F_6fusion15FusionCallbacksIS1J_NS1Q_17LinearCombinationIffffLNS_15FloatRoundStyleE2EEES1L_S1P_JEEENS4_5SM1004TMEM4LOAD26SM100_TMEM_LOAD_32dp32b16xENS4_13SM90_TMA_LOADENS11_INS12_ILi2ELi4ELi3EEES15_NSS_INS5_IJS16_S1N_EEENS5_IJS1N_SC_EEEEEEENS4_39AutoVectorizingCopyWithAssumedAlignmentILi128EEENS4_14SM90_TMA_STOREES25_S27_S27_EEEvvEEEEvNT_6ParamsE --------------------------
	.section	.nv.constant0._ZN7cutlass13device_kernelINS_4gemm6kernel13GemmUniversalIN4cute5tupleIJiiiiEEENS1_10collective13CollectiveMmaINS1_35MainloopSm100TmaUmmaWarpSpecializedILi4ELi2ELi4ENS5_IJNS4_1CILi4EEENSA_ILi1EEESC_EEEEENS5_IJNSA_ILi256EEENSA_ILi64EEESG_EEEfNS5_IJlSC_lEEEfSI_NS4_8TiledMMAINS4_8MMA_AtomIJNS4_23SM100_MMA_TF32_2x1SM_SSINS_10tfloat32_tESM_fLi256ELi64ELNS4_4UMMA5MajorE0ELSO_0ELNSN_7ScaleInE0ELSP_0EEEEEENS4_6LayoutINS5_IJSC_SC_SC_EEENS5_IJNSA_ILi0EEESU_SU_EEEEENS5_IJNS4_10UnderscoreESX_SX_EEEEENS4_18SM100_TMA_2SM_LOADENS4_14ComposedLayoutINS4_7SwizzleILi3ELi4ELi3EEENS4_18smem_ptr_flag_bitsILi32EEENSS_INS5_IJNSA_ILi8EEENSA_ILi32EEEEEENS5_IJS17_SC_EEEEEEEvNS4_8identityENS4_28SM100_TMA_2SM_LOAD_MULTICASTES1B_vS1C_EENS_8epilogue10collective18CollectiveEpilogueINS1F_23Sm100TmaWarpSpecializedILi4ELi2ELi16ELb1ELb0EEEJNS5_IJNSA_ILi128EEESG_SG_EEENS5_IJNSS_IS1K_SC_EENSS_INSA_ILi16EEESC_EEEEEfSI_fSI_NS1F_6fusion15FusionCallbacksIS1J_NS1Q_17LinearCombinationIffffLNS_15FloatRoundStyleE2EEES1L_S1P_JEEENS4_5SM1004TMEM4LOAD26SM100_TMEM_LOAD_32dp32b16xENS4_13SM90_TMA_LOADENS11_INS12_ILi2ELi4ELi3EEES15_NSS_INS5_IJS16_S1N_EEENS5_IJS1N_SC_EEEEEEENS4_39AutoVectorizingCopyWithAssumedAlignmentILi128EEENS4_14SM90_TMA_STOREES25_S27_S27_EEEvvEEEEvNT_6ParamsE,"a",@progbits
	.sectionflags	@""
	.align	4
.nv.constant0._ZN7cutlass13device_kernelINS_4gemm6kernel13GemmUniversalIN4cute5tupleIJiiiiEEENS1_10collective13CollectiveMmaINS1_35MainloopSm100TmaUmmaWarpSpecializedILi4ELi2ELi4ENS5_IJNS4_1CILi4EEENSA_ILi1EEESC_EEEEENS5_IJNSA_ILi256EEENSA_ILi64EEESG_EEEfNS5_IJlSC_lEEEfSI_NS4_8TiledMMAINS4_8MMA_AtomIJNS4_23SM100_MMA_TF32_2x1SM_SSINS_10tfloat32_tESM_fLi256ELi64ELNS4_4UMMA5MajorE0ELSO_0ELNSN_7ScaleInE0ELSP_0EEEEEENS4_6LayoutINS5_IJSC_SC_SC_EEENS5_IJNSA_ILi0EEESU_SU_EEEEENS5_IJNS4_10UnderscoreESX_SX_EEEEENS4_18SM100_TMA_2SM_LOADENS4_14ComposedLayoutINS4_7SwizzleILi3ELi4ELi3EEENS4_18smem_ptr_flag_bitsILi32EEENSS_INS5_IJNSA_ILi8EEENSA_ILi32EEEEEENS5_IJS17_SC_EEEEEEEvNS4_8identityENS4_28SM100_TMA_2SM_LOAD_MULTICASTES1B_vS1C_EENS_8epilogue10collective18CollectiveEpilogueINS1F_23Sm100TmaWarpSpecializedILi4ELi2ELi16ELb1ELb0EEEJNS5_IJNSA_ILi128EEESG_SG_EEENS5_IJNSS_IS1K_SC_EENSS_INSA_ILi16EEESC_EEEEEfSI_fSI_NS1F_6fusion15FusionCallbacksIS1J_NS1Q_17LinearCombinationIffffLNS_15FloatRoundStyleE2EEES1L_S1P_JEEENS4_5SM1004TMEM4LOAD26SM100_TMEM_LOAD_32dp32b16xENS4_13SM90_TMA_LOADENS11_INS12_ILi2ELi4ELi3EEES15_NSS_INS5_IJS16_S1N_EEENS5_IJS1N_SC_EEEEEEENS4_39AutoVectorizingCopyWithAssumedAlignmentILi128EEENS4_14SM90_TMA_STOREES25_S27_S27_EEEvvEEEEvNT_6ParamsE:
	.zero		2944


//--------------------- SYMBOLS --------------------------

	.type		.nv.reservedSmem.offset0,@object
	.size		.nv.reservedSmem.offset0,0x4
	.type		.nv.reservedSmem.cap,@object
	.size		.nv.reservedSmem.cap,0x4
	.type		__assertfail,@function
